//
// Generated by NVIDIA NVVM Compiler
//
// Compiler Build ID: CL-36424714
// Cuda compilation tools, release 13.0, V13.0.88
// Based on NVVM 20.0.0
//

.version 9.0
.target sm_100
.address_size 64

	// .globl	_Z9compute_bPfS_S_iidddd
.func  (.param .b64 func_retval0) __internal_accurate_pow
(
	.param .b64 __internal_accurate_pow_param_0
)
;
.extern .shared .align 16 .b8 sdata[];

.visible .entry _Z9compute_bPfS_S_iidddd(
	.param .u64 .ptr .align 1 _Z9compute_bPfS_S_iidddd_param_0,
	.param .u64 .ptr .align 1 _Z9compute_bPfS_S_iidddd_param_1,
	.param .u64 .ptr .align 1 _Z9compute_bPfS_S_iidddd_param_2,
	.param .u32 _Z9compute_bPfS_S_iidddd_param_3,
	.param .u32 _Z9compute_bPfS_S_iidddd_param_4,
	.param .f64 _Z9compute_bPfS_S_iidddd_param_5,
	.param .f64 _Z9compute_bPfS_S_iidddd_param_6,
	.param .f64 _Z9compute_bPfS_S_iidddd_param_7,
	.param .f64 _Z9compute_bPfS_S_iidddd_param_8
)
{
	.reg .pred 	%p<26>;
	.reg .b32 	%r<46>;
	.reg .b32 	%f<142>;
	.reg .b64 	%rd<26>;
	.reg .b64 	%fd<27>;

	ld.param.u64 	%rd5, [_Z9compute_bPfS_S_iidddd_param_1];
	ld.param.u32 	%r6, [_Z9compute_bPfS_S_iidddd_param_3];
	ld.param.u32 	%r7, [_Z9compute_bPfS_S_iidddd_param_4];
	ld.param.f64 	%fd6, [_Z9compute_bPfS_S_iidddd_param_5];
	ld.param.f64 	%fd7, [_Z9compute_bPfS_S_iidddd_param_6];
	ld.param.f64 	%fd9, [_Z9compute_bPfS_S_iidddd_param_8];
	mov.u32 	%r9, %ctaid.x;
	mov.u32 	%r10, %ntid.x;
	mov.u32 	%r11, %tid.x;
	mad.lo.s32 	%r12, %r9, %r10, %r11;
	mov.u32 	%r13, %ctaid.y;
	mov.u32 	%r14, %ntid.y;
	mov.u32 	%r15, %tid.y;
	mad.lo.s32 	%r16, %r13, %r14, %r15;
	setp.lt.s32 	%p1, %r12, 1;
	add.s32 	%r17, %r6, -1;
	setp.ge.s32 	%p2, %r12, %r17;
	or.pred  	%p3, %p1, %p2;
	setp.eq.s32 	%p4, %r16, 0;
	or.pred  	%p5, %p4, %p3;
	add.s32 	%r18, %r7, -1;
	setp.ge.s32 	%p6, %r16, %r18;
	or.pred  	%p7, %p5, %p6;
	@%p7 bra 	$L__BB0_12;
	ld.param.f64 	%fd26, [_Z9compute_bPfS_S_iidddd_param_7];
	ld.param.u64 	%rd24, [_Z9compute_bPfS_S_iidddd_param_0];
	cvta.to.global.u64 	%rd1, %rd24;
	cvta.to.global.u64 	%rd2, %rd5;
	rcp.rn.f64 	%fd10, %fd26;
	mul.lo.s32 	%r19, %r6, %r16;
	cvt.s64.s32 	%rd7, %r19;
	cvt.u64.u32 	%rd8, %r12;
	add.s64 	%rd3, %rd8, %rd7;
	shl.b64 	%rd9, %rd3, 2;
	add.s64 	%rd10, %rd1, %rd9;
	ld.global.f32 	%f14, [%rd10+4];
	ld.global.f32 	%f15, [%rd10+-4];
	sub.f32 	%f16, %f14, %f15;
	cvt.f64.f32 	%fd11, %f16;
	add.f64 	%fd1, %fd6, %fd6;
	div.rn.f64 	%fd12, %fd11, %fd1;
	add.s32 	%r20, %r19, %r6;
	add.s32 	%r3, %r20, %r12;
	mul.wide.s32 	%rd11, %r3, 4;
	add.s64 	%rd12, %rd2, %rd11;
	ld.global.f32 	%f17, [%rd12];
	shl.b32 	%r21, %r6, 1;
	sub.s32 	%r22, %r20, %r21;
	add.s32 	%r4, %r22, %r12;
	mul.wide.s32 	%rd13, %r4, 4;
	add.s64 	%rd14, %rd2, %rd13;
	ld.global.f32 	%f18, [%rd14];
	sub.f32 	%f19, %f17, %f18;
	cvt.f64.f32 	%fd13, %f19;
	add.f64 	%fd2, %fd7, %fd7;
	div.rn.f64 	%fd3, %fd13, %fd2;
	add.f64 	%fd14, %fd12, %fd3;
	mul.f64 	%fd4, %fd10, %fd14;
	cvt.rn.f32.f64 	%f1, %fd12;
	abs.f32 	%f2, %f1;
	setp.eq.f32 	%p8, %f1, 0f3F800000;
	mov.f32 	%f140, 0f3F800000;
	@%p8 bra 	$L__BB0_6;
	setp.num.f32 	%p9, %f2, %f2;
	@%p9 bra 	$L__BB0_4;
	mov.f32 	%f75, 0f40000000;
	add.rn.f32 	%f140, %f1, %f75;
	bra.uni 	$L__BB0_6;
$L__BB0_4:
	setp.lt.f32 	%p10, %f2, 0f00800000;
	mul.f32 	%f20, %f2, 0f4B800000;
	selp.f32 	%f21, %f20, %f2, %p10;
	mov.b32 	%r23, %f21;
	add.s32 	%r24, %r23, -1060439283;
	and.b32  	%r25, %r24, -8388608;
	sub.s32 	%r26, %r23, %r25;
	mov.b32 	%f22, %r26;
	cvt.rn.f32.s32 	%f23, %r25;
	selp.f32 	%f24, 0fC1C00000, 0f00000000, %p10;
	fma.rn.f32 	%f25, %f23, 0f34000000, %f24;
	add.f32 	%f26, %f22, 0fBF800000;
	add.f32 	%f27, %f22, 0f3F800000;
	rcp.approx.ftz.f32 	%f28, %f27;
	add.f32 	%f29, %f26, %f26;
	mul.f32 	%f30, %f29, %f28;
	mul.f32 	%f31, %f30, %f30;
	neg.f32 	%f32, %f30;
	sub.f32 	%f33, %f26, %f30;
	add.f32 	%f34, %f33, %f33;
	fma.rn.f32 	%f35, %f32, %f26, %f34;
	mul.rn.f32 	%f36, %f28, %f35;
	fma.rn.f32 	%f37, %f31, 0f3A2C32E4, 0f3B52E7DB;
	fma.rn.f32 	%f38, %f37, %f31, 0f3C93BB73;
	fma.rn.f32 	%f39, %f38, %f31, 0f3DF6384F;
	mul.rn.f32 	%f40, %f39, %f31;
	fma.rn.f32 	%f41, %f30, 0f3FB8AA3B, %f25;
	mul.f32 	%f42, %f40, 0f40400000;
	sub.f32 	%f43, %f25, %f41;
	fma.rn.f32 	%f44, %f30, 0f3FB8AA3B, %f43;
	fma.rn.f32 	%f45, %f36, 0f3FB8AA3B, %f44;
	fma.rn.f32 	%f46, %f30, 0f32A55E34, %f45;
	fma.rn.f32 	%f47, %f42, %f36, %f46;
	fma.rn.f32 	%f48, %f40, %f30, %f47;
	add.rn.f32 	%f49, %f41, %f48;
	mov.f32 	%f50, 0f40000000;
	mul.rn.f32 	%f51, %f49, %f50;
	cvt.rni.f32.f32 	%f52, %f51;
	sub.f32 	%f53, %f51, %f52;
	neg.f32 	%f54, %f51;
	fma.rn.f32 	%f55, %f49, 0f40000000, %f54;
	neg.f32 	%f56, %f41;
	add.rn.f32 	%f57, %f49, %f56;
	neg.f32 	%f58, %f57;
	add.rn.f32 	%f59, %f48, %f58;
	fma.rn.f32 	%f60, %f59, 0f40000000, %f55;
	add.f32 	%f61, %f53, %f60;
	setp.gt.f32 	%p11, %f52, 0f00000000;
	selp.b32 	%r27, 0, -2097152000, %p11;
	setp.neu.f32 	%p12, %f1, 0f00000000;
	setp.neu.f32 	%p13, %f2, 0f7F800000;
	setp.lt.f32 	%p14, %f51, 0f00000000;
	selp.f32 	%f62, 0f00000000, 0f7F800000, %p14;
	abs.f32 	%f63, %f51;
	setp.gt.f32 	%p15, %f63, 0f43180000;
	cvt.rzi.s32.f32 	%r28, %f52;
	shl.b32 	%r29, %r28, 23;
	sub.s32 	%r30, %r29, %r27;
	mov.b32 	%f64, %r30;
	add.s32 	%r31, %r27, 2130706432;
	mov.b32 	%f65, %r31;
	fma.rn.f32 	%f66, %f61, 0f391FCB8E, 0f3AAF85ED;
	fma.rn.f32 	%f67, %f66, %f61, 0f3C1D9856;
	fma.rn.f32 	%f68, %f67, %f61, 0f3D6357BB;
	fma.rn.f32 	%f69, %f68, %f61, 0f3E75FDEC;
	fma.rn.f32 	%f70, %f69, %f61, 0f3F317218;
	fma.rn.f32 	%f71, %f70, %f61, 0f3F800000;
	mul.f32 	%f72, %f71, %f65;
	mul.f32 	%f73, %f72, %f64;
	selp.f32 	%f140, %f62, %f73, %p15;
	and.pred  	%p16, %p12, %p13;
	@%p16 bra 	$L__BB0_6;
	add.f32 	%f74, %f1, %f1;
	mov.b32 	%r32, %f74;
	and.b32  	%r33, %r32, 2147483647;
	mov.b32 	%f140, %r33;
$L__BB0_6:
	cvt.f64.f32 	%fd15, %f140;
	sub.f64 	%fd16, %fd4, %fd15;
	add.s64 	%rd16, %rd1, %rd11;
	ld.global.f32 	%f77, [%rd16];
	add.s64 	%rd18, %rd1, %rd13;
	ld.global.f32 	%f78, [%rd18];
	sub.f32 	%f79, %f77, %f78;
	cvt.f64.f32 	%fd17, %f79;
	div.rn.f64 	%fd18, %fd17, %fd2;
	add.s64 	%rd20, %rd2, %rd9;
	ld.global.f32 	%f80, [%rd20+4];
	ld.global.f32 	%f81, [%rd20+-4];
	sub.f32 	%f82, %f80, %f81;
	cvt.f64.f32 	%fd19, %f82;
	mul.f64 	%fd20, %fd18, %fd19;
	div.rn.f64 	%fd21, %fd20, %fd1;
	add.f64 	%fd22, %fd21, %fd21;
	sub.f64 	%fd5, %fd16, %fd22;
	cvt.rn.f32.f64 	%f7, %fd3;
	abs.f32 	%f8, %f7;
	setp.eq.f32 	%p17, %f7, 0f3F800000;
	mov.f32 	%f141, 0f3F800000;
	@%p17 bra 	$L__BB0_11;
	setp.num.f32 	%p18, %f8, %f8;
	@%p18 bra 	$L__BB0_9;
	mov.f32 	%f138, 0f40000000;
	add.rn.f32 	%f141, %f7, %f138;
	bra.uni 	$L__BB0_11;
$L__BB0_9:
	setp.lt.f32 	%p19, %f8, 0f00800000;
	mul.f32 	%f83, %f8, 0f4B800000;
	selp.f32 	%f84, %f83, %f8, %p19;
	mov.b32 	%r34, %f84;
	add.s32 	%r35, %r34, -1060439283;
	and.b32  	%r36, %r35, -8388608;
	sub.s32 	%r37, %r34, %r36;
	mov.b32 	%f85, %r37;
	cvt.rn.f32.s32 	%f86, %r36;
	selp.f32 	%f87, 0fC1C00000, 0f00000000, %p19;
	fma.rn.f32 	%f88, %f86, 0f34000000, %f87;
	add.f32 	%f89, %f85, 0fBF800000;
	add.f32 	%f90, %f85, 0f3F800000;
	rcp.approx.ftz.f32 	%f91, %f90;
	add.f32 	%f92, %f89, %f89;
	mul.f32 	%f93, %f92, %f91;
	mul.f32 	%f94, %f93, %f93;
	neg.f32 	%f95, %f93;
	sub.f32 	%f96, %f89, %f93;
	add.f32 	%f97, %f96, %f96;
	fma.rn.f32 	%f98, %f95, %f89, %f97;
	mul.rn.f32 	%f99, %f91, %f98;
	fma.rn.f32 	%f100, %f94, 0f3A2C32E4, 0f3B52E7DB;
	fma.rn.f32 	%f101, %f100, %f94, 0f3C93BB73;
	fma.rn.f32 	%f102, %f101, %f94, 0f3DF6384F;
	mul.rn.f32 	%f103, %f102, %f94;
	fma.rn.f32 	%f104, %f93, 0f3FB8AA3B, %f88;
	mul.f32 	%f105, %f103, 0f40400000;
	sub.f32 	%f106, %f88, %f104;
	fma.rn.f32 	%f107, %f93, 0f3FB8AA3B, %f106;
	fma.rn.f32 	%f108, %f99, 0f3FB8AA3B, %f107;
	fma.rn.f32 	%f109, %f93, 0f32A55E34, %f108;
	fma.rn.f32 	%f110, %f105, %f99, %f109;
	fma.rn.f32 	%f111, %f103, %f93, %f110;
	add.rn.f32 	%f112, %f104, %f111;
	mov.f32 	%f113, 0f40000000;
	mul.rn.f32 	%f114, %f112, %f113;
	cvt.rni.f32.f32 	%f115, %f114;
	sub.f32 	%f116, %f114, %f115;
	neg.f32 	%f117, %f114;
	fma.rn.f32 	%f118, %f112, 0f40000000, %f117;
	neg.f32 	%f119, %f104;
	add.rn.f32 	%f120, %f112, %f119;
	neg.f32 	%f121, %f120;
	add.rn.f32 	%f122, %f111, %f121;
	fma.rn.f32 	%f123, %f122, 0f40000000, %f118;
	add.f32 	%f124, %f116, %f123;
	setp.gt.f32 	%p20, %f115, 0f00000000;
	selp.b32 	%r38, 0, -2097152000, %p20;
	setp.neu.f32 	%p21, %f7, 0f00000000;
	setp.neu.f32 	%p22, %f8, 0f7F800000;
	setp.lt.f32 	%p23, %f114, 0f00000000;
	selp.f32 	%f125, 0f00000000, 0f7F800000, %p23;
	abs.f32 	%f126, %f114;
	setp.gt.f32 	%p24, %f126, 0f43180000;
	cvt.rzi.s32.f32 	%r39, %f115;
	shl.b32 	%r40, %r39, 23;
	sub.s32 	%r41, %r40, %r38;
	mov.b32 	%f127, %r41;
	add.s32 	%r42, %r38, 2130706432;
	mov.b32 	%f128, %r42;
	fma.rn.f32 	%f129, %f124, 0f391FCB8E, 0f3AAF85ED;
	fma.rn.f32 	%f130, %f129, %f124, 0f3C1D9856;
	fma.rn.f32 	%f131, %f130, %f124, 0f3D6357BB;
	fma.rn.f32 	%f132, %f131, %f124, 0f3E75FDEC;
	fma.rn.f32 	%f133, %f132, %f124, 0f3F317218;
	fma.rn.f32 	%f134, %f133, %f124, 0f3F800000;
	mul.f32 	%f135, %f134, %f128;
	mul.f32 	%f136, %f135, %f127;
	selp.f32 	%f141, %f125, %f136, %p24;
	and.pred  	%p25, %p21, %p22;
	@%p25 bra 	$L__BB0_11;
	add.f32 	%f137, %f7, %f7;
	mov.b32 	%r43, %f137;
	and.b32  	%r44, %r43, 2147483647;
	mov.b32 	%f141, %r44;
$L__BB0_11:
	ld.param.u64 	%rd25, [_Z9compute_bPfS_S_iidddd_param_2];
	cvt.f64.f32 	%fd23, %f141;
	sub.f64 	%fd24, %fd5, %fd23;
	mul.f64 	%fd25, %fd9, %fd24;
	cvt.rn.f32.f64 	%f139, %fd25;
	add.s32 	%r45, %r4, %r6;
	cvta.to.global.u64 	%rd21, %rd25;
	mul.wide.s32 	%rd22, %r45, 4;
	add.s64 	%rd23, %rd21, %rd22;
	st.global.f32 	[%rd23], %f139;
$L__BB0_12:
	ret;

}
	// .globl	_Z8update_pPfS_S_iidd
.visible .entry _Z8update_pPfS_S_iidd(
	.param .u64 .ptr .align 1 _Z8update_pPfS_S_iidd_param_0,
	.param .u64 .ptr .align 1 _Z8update_pPfS_S_iidd_param_1,
	.param .u64 .ptr .align 1 _Z8update_pPfS_S_iidd_param_2,
	.param .u32 _Z8update_pPfS_S_iidd_param_3,
	.param .u32 _Z8update_pPfS_S_iidd_param_4,
	.param .f64 _Z8update_pPfS_S_iidd_param_5,
	.param .f64 _Z8update_pPfS_S_iidd_param_6
)
{
	.reg .pred 	%p<36>;
	.reg .b32 	%r<62>;
	.reg .b32 	%f<12>;
	.reg .b64 	%rd<29>;
	.reg .b64 	%fd<47>;

	ld.param.u64 	%rd5, [_Z8update_pPfS_S_iidd_param_0];
	ld.param.u64 	%rd3, [_Z8update_pPfS_S_iidd_param_1];
	ld.param.u64 	%rd4, [_Z8update_pPfS_S_iidd_param_2];
	ld.param.u32 	%r11, [_Z8update_pPfS_S_iidd_param_3];
	ld.param.u32 	%r12, [_Z8update_pPfS_S_iidd_param_4];
	ld.param.f64 	%fd17, [_Z8update_pPfS_S_iidd_param_5];
	ld.param.f64 	%fd18, [_Z8update_pPfS_S_iidd_param_6];
	cvta.to.global.u64 	%rd1, %rd5;
	mov.u32 	%r13, %ctaid.x;
	mov.u32 	%r14, %ntid.x;
	mov.u32 	%r15, %tid.x;
	mad.lo.s32 	%r16, %r13, %r14, %r15;
	mov.u32 	%r17, %ctaid.y;
	mov.u32 	%r18, %ntid.y;
	mov.u32 	%r19, %tid.y;
	mad.lo.s32 	%r20, %r17, %r18, %r19;
	setp.lt.s32 	%p1, %r16, 1;
	add.s32 	%r21, %r11, -1;
	setp.ge.s32 	%p2, %r16, %r21;
	or.pred  	%p3, %p1, %p2;
	setp.eq.s32 	%p4, %r20, 0;
	or.pred  	%p5, %p4, %p3;
	add.s32 	%r3, %r12, -1;
	setp.ge.s32 	%p6, %r20, %r3;
	or.pred  	%p7, %p5, %p6;
	@%p7 bra 	$L__BB1_16;
	cvta.to.global.u64 	%rd2, %rd3;
	{
	.reg .b32 %temp; 
	mov.b64 	{%temp, %r4}, %fd18;
	}
	mov.f64 	%fd19, 0d4000000000000000;
	{
	.reg .b32 %temp; 
	mov.b64 	{%temp, %r22}, %fd19;
	}
	and.b32  	%r6, %r22, 2146435072;
	setp.eq.s32 	%p8, %r6, 1062207488;
	abs.f64 	%fd1, %fd18;
	{ // callseq 0, 0
	.param .b64 param0;
	st.param.f64 	[param0], %fd1;
	.param .b64 retval0;
	call.uni (retval0), 
	__internal_accurate_pow, 
	(
	param0
	);
	ld.param.f64 	%fd20, [retval0];
	} // callseq 0
	setp.lt.s32 	%p9, %r4, 0;
	neg.f64 	%fd22, %fd20;
	selp.f64 	%fd23, %fd22, %fd20, %p8;
	selp.f64 	%fd44, %fd23, %fd20, %p9;
	setp.neu.f64 	%p10, %fd18, 0d0000000000000000;
	@%p10 bra 	$L__BB1_3;
	setp.eq.s32 	%p11, %r6, 1062207488;
	selp.b32 	%r23, %r4, 0, %p11;
	setp.lt.s32 	%p12, %r22, 0;
	or.b32  	%r24, %r23, 2146435072;
	selp.b32 	%r25, %r24, %r23, %p12;
	mov.b32 	%r26, 0;
	mov.b64 	%fd44, {%r26, %r25};
$L__BB1_3:
	add.f64 	%fd24, %fd18, 0d4000000000000000;
	{
	.reg .b32 %temp; 
	mov.b64 	{%temp, %r27}, %fd24;
	}
	and.b32  	%r28, %r27, 2146435072;
	setp.ne.s32 	%p13, %r28, 2146435072;
	@%p13 bra 	$L__BB1_8;
	setp.num.f64 	%p14, %fd18, %fd18;
	@%p14 bra 	$L__BB1_6;
	mov.f64 	%fd25, 0d4000000000000000;
	add.rn.f64 	%fd44, %fd18, %fd25;
	bra.uni 	$L__BB1_8;
$L__BB1_6:
	setp.neu.f64 	%p15, %fd1, 0d7FF0000000000000;
	@%p15 bra 	$L__BB1_8;
	setp.lt.s32 	%p16, %r4, 0;
	setp.eq.s32 	%p17, %r6, 1062207488;
	setp.lt.s32 	%p18, %r22, 0;
	selp.b32 	%r30, 0, 2146435072, %p18;
	and.b32  	%r31, %r22, 2147483647;
	setp.ne.s32 	%p19, %r31, 1071644672;
	or.b32  	%r32, %r30, -2147483648;
	selp.b32 	%r33, %r32, %r30, %p19;
	selp.b32 	%r34, %r33, %r30, %p17;
	selp.b32 	%r35, %r34, %r30, %p16;
	mov.b32 	%r36, 0;
	mov.b64 	%fd44, {%r36, %r35};
$L__BB1_8:
	setp.eq.s32 	%p20, %r6, 1062207488;
	setp.eq.f64 	%p21, %fd18, 0d3FF0000000000000;
	selp.f64 	%fd8, 0d3FF0000000000000, %fd44, %p21;
	mul.lo.s32 	%r7, %r11, %r20;
	cvt.s64.s32 	%rd6, %r7;
	cvt.u64.u32 	%rd7, %r16;
	add.s64 	%rd8, %rd7, %rd6;
	shl.b64 	%rd9, %rd8, 2;
	add.s64 	%rd10, %rd2, %rd9;
	ld.global.f32 	%f1, [%rd10+4];
	ld.global.f32 	%f2, [%rd10+-4];
	add.f32 	%f3, %f1, %f2;
	cvt.f64.f32 	%fd9, %f3;
	{
	.reg .b32 %temp; 
	mov.b64 	{%temp, %r8}, %fd17;
	}
	abs.f64 	%fd10, %fd17;
	{ // callseq 1, 0
	.param .b64 param0;
	st.param.f64 	[param0], %fd10;
	.param .b64 retval0;
	call.uni (retval0), 
	__internal_accurate_pow, 
	(
	param0
	);
	ld.param.f64 	%fd26, [retval0];
	} // callseq 1
	setp.lt.s32 	%p22, %r8, 0;
	neg.f64 	%fd28, %fd26;
	selp.f64 	%fd29, %fd28, %fd26, %p20;
	selp.f64 	%fd46, %fd29, %fd26, %p22;
	setp.neu.f64 	%p23, %fd17, 0d0000000000000000;
	@%p23 bra 	$L__BB1_10;
	selp.b32 	%r38, %r8, 0, %p20;
	setp.lt.s32 	%p25, %r22, 0;
	or.b32  	%r39, %r38, 2146435072;
	selp.b32 	%r40, %r39, %r38, %p25;
	mov.b32 	%r41, 0;
	mov.b64 	%fd46, {%r41, %r40};
$L__BB1_10:
	add.f64 	%fd30, %fd17, 0d4000000000000000;
	{
	.reg .b32 %temp; 
	mov.b64 	{%temp, %r42}, %fd30;
	}
	and.b32  	%r43, %r42, 2146435072;
	setp.ne.s32 	%p26, %r43, 2146435072;
	@%p26 bra 	$L__BB1_15;
	setp.num.f64 	%p27, %fd17, %fd17;
	@%p27 bra 	$L__BB1_13;
	mov.f64 	%fd31, 0d4000000000000000;
	add.rn.f64 	%fd46, %fd17, %fd31;
	bra.uni 	$L__BB1_15;
$L__BB1_13:
	setp.neu.f64 	%p28, %fd10, 0d7FF0000000000000;
	@%p28 bra 	$L__BB1_15;
	setp.lt.s32 	%p29, %r8, 0;
	setp.eq.s32 	%p30, %r6, 1062207488;
	setp.lt.s32 	%p31, %r22, 0;
	selp.b32 	%r45, 0, 2146435072, %p31;
	and.b32  	%r46, %r22, 2147483647;
	setp.ne.s32 	%p32, %r46, 1071644672;
	or.b32  	%r47, %r45, -2147483648;
	selp.b32 	%r48, %r47, %r45, %p32;
	selp.b32 	%r49, %r48, %r45, %p30;
	selp.b32 	%r50, %r49, %r45, %p29;
	mov.b32 	%r51, 0;
	mov.b64 	%fd46, {%r51, %r50};
$L__BB1_15:
	setp.eq.f64 	%p33, %fd17, 0d3FF0000000000000;
	selp.f64 	%fd32, 0d3FF0000000000000, %fd46, %p33;
	add.s32 	%r52, %r7, %r11;
	add.s32 	%r53, %r52, %r16;
	mul.wide.s32 	%rd11, %r53, 4;
	add.s64 	%rd12, %rd2, %rd11;
	ld.global.f32 	%f4, [%rd12];
	shl.b32 	%r54, %r11, 1;
	sub.s32 	%r55, %r52, %r54;
	add.s32 	%r56, %r55, %r16;
	mul.wide.s32 	%rd13, %r56, 4;
	add.s64 	%rd14, %rd2, %rd13;
	ld.global.f32 	%f5, [%rd14];
	add.f32 	%f6, %f4, %f5;
	cvt.f64.f32 	%fd33, %f6;
	mul.f64 	%fd34, %fd32, %fd33;
	fma.rn.f64 	%fd35, %fd8, %fd9, %fd34;
	add.s32 	%r57, %r56, %r11;
	cvta.to.global.u64 	%rd15, %rd4;
	mul.wide.s32 	%rd16, %r57, 4;
	add.s64 	%rd17, %rd15, %rd16;
	ld.global.f32 	%f7, [%rd17];
	cvt.f64.f32 	%fd36, %f7;
	mul.f64 	%fd37, %fd32, %fd36;
	mul.f64 	%fd38, %fd8, %fd37;
	sub.f64 	%fd39, %fd35, %fd38;
	add.f64 	%fd40, %fd8, %fd32;
	add.f64 	%fd41, %fd40, %fd40;
	div.rn.f64 	%fd42, %fd39, %fd41;
	cvt.rn.f32.f64 	%f8, %fd42;
	add.s64 	%rd18, %rd1, %rd16;
	st.global.f32 	[%rd18], %f8;
$L__BB1_16:
	setp.ge.s32 	%p34, %r20, %r12;
	@%p34 bra 	$L__BB1_18;
	mul.lo.s32 	%r58, %r11, %r20;
	mul.wide.s32 	%rd19, %r58, 4;
	add.s64 	%rd20, %rd1, %rd19;
	ld.global.f32 	%f9, [%rd20+4];
	st.global.f32 	[%rd20], %f9;
	mul.wide.s32 	%rd21, %r11, 4;
	add.s64 	%rd22, %rd20, %rd21;
	ld.global.f32 	%f10, [%rd22+-8];
	st.global.f32 	[%rd22+-4], %f10;
$L__BB1_18:
	setp.ge.s32 	%p35, %r16, %r11;
	@%p35 bra 	$L__BB1_20;
	add.s32 	%r59, %r11, %r16;
	mul.wide.s32 	%rd23, %r59, 4;
	add.s64 	%rd24, %rd1, %rd23;
	ld.global.f32 	%f11, [%rd24];
	mul.wide.s32 	%rd25, %r16, 4;
	add.s64 	%rd26, %rd1, %rd25;
	st.global.f32 	[%rd26], %f11;
	mul.lo.s32 	%r60, %r3, %r11;
	mul.wide.s32 	%rd27, %r60, 4;
	add.s64 	%rd28, %rd26, %rd27;
	mov.b32 	%r61, 0;
	st.global.u32 	[%rd28], %r61;
$L__BB1_20:
	ret;

}
	// .globl	_Z10compute_uvPfS_S_S_S_iiddddd
.visible .entry _Z10compute_uvPfS_S_S_S_iiddddd(
	.param .u64 .ptr .align 1 _Z10compute_uvPfS_S_S_S_iiddddd_param_0,
	.param .u64 .ptr .align 1 _Z10compute_uvPfS_S_S_S_iiddddd_param_1,
	.param .u64 .ptr .align 1 _Z10compute_uvPfS_S_S_S_iiddddd_param_2,
	.param .u64 .ptr .align 1 _Z10compute_uvPfS_S_S_S_iiddddd_param_3,
	.param .u64 .ptr .align 1 _Z10compute_uvPfS_S_S_S_iiddddd_param_4,
	.param .u32 _Z10compute_uvPfS_S_S_S_iiddddd_param_5,
	.param .u32 _Z10compute_uvPfS_S_S_S_iiddddd_param_6,
	.param .f64 _Z10compute_uvPfS_S_S_S_iiddddd_param_7,
	.param .f64 _Z10compute_uvPfS_S_S_S_iiddddd_param_8,
	.param .f64 _Z10compute_uvPfS_S_S_S_iiddddd_param_9,
	.param .f64 _Z10compute_uvPfS_S_S_S_iiddddd_param_10,
	.param .f64 _Z10compute_uvPfS_S_S_S_iiddddd_param_11
)
{
	.reg .pred 	%p<10>;
	.reg .b32 	%r<26>;
	.reg .b32 	%f<33>;
	.reg .b64 	%rd<40>;
	.reg .b64 	%fd<52>;

	ld.param.u64 	%rd6, [_Z10compute_uvPfS_S_S_S_iiddddd_param_0];
	ld.param.u64 	%rd7, [_Z10compute_uvPfS_S_S_S_iiddddd_param_1];
	ld.param.u32 	%r6, [_Z10compute_uvPfS_S_S_S_iiddddd_param_5];
	ld.param.u32 	%r7, [_Z10compute_uvPfS_S_S_S_iiddddd_param_6];
	ld.param.f64 	%fd3, [_Z10compute_uvPfS_S_S_S_iiddddd_param_9];
	ld.param.f64 	%fd4, [_Z10compute_uvPfS_S_S_S_iiddddd_param_10];
	ld.param.f64 	%fd5, [_Z10compute_uvPfS_S_S_S_iiddddd_param_11];
	cvta.to.global.u64 	%rd1, %rd7;
	cvta.to.global.u64 	%rd2, %rd6;
	mov.u32 	%r8, %ctaid.x;
	mov.u32 	%r9, %ntid.x;
	mov.u32 	%r10, %tid.x;
	mad.lo.s32 	%r11, %r8, %r9, %r10;
	mov.u32 	%r12, %ctaid.y;
	mov.u32 	%r13, %ntid.y;
	mov.u32 	%r14, %tid.y;
	mad.lo.s32 	%r15, %r12, %r13, %r14;
	setp.lt.s32 	%p1, %r11, 1;
	add.s32 	%r16, %r6, -1;
	setp.ge.s32 	%p2, %r11, %r16;
	or.pred  	%p3, %p1, %p2;
	setp.eq.s32 	%p4, %r15, 0;
	or.pred  	%p5, %p4, %p3;
	add.s32 	%r3, %r7, -1;
	setp.ge.s32 	%p6, %r15, %r3;
	or.pred  	%p7, %p5, %p6;
	@%p7 bra 	$L__BB2_2;
	ld.param.f64 	%fd51, [_Z10compute_uvPfS_S_S_S_iiddddd_param_8];
	ld.param.f64 	%fd50, [_Z10compute_uvPfS_S_S_S_iiddddd_param_7];
	ld.param.u64 	%rd39, [_Z10compute_uvPfS_S_S_S_iiddddd_param_4];
	ld.param.u64 	%rd38, [_Z10compute_uvPfS_S_S_S_iiddddd_param_3];
	ld.param.u64 	%rd37, [_Z10compute_uvPfS_S_S_S_iiddddd_param_2];
	cvta.to.global.u64 	%rd8, %rd37;
	cvta.to.global.u64 	%rd9, %rd39;
	cvta.to.global.u64 	%rd10, %rd38;
	mul.lo.s32 	%r17, %r6, %r15;
	add.s32 	%r18, %r17, %r11;
	mul.wide.s32 	%rd11, %r18, 4;
	add.s64 	%rd12, %rd8, %rd11;
	ld.global.f32 	%f1, [%rd12];
	cvt.f64.f32 	%fd6, %f1;
	mul.f64 	%fd7, %fd3, %fd6;
	div.rn.f64 	%fd8, %fd7, %fd50;
	ld.global.f32 	%f2, [%rd12+-4];
	sub.f32 	%f3, %f1, %f2;
	cvt.f64.f32 	%fd9, %f3;
	mul.f64 	%fd10, %fd8, %fd9;
	sub.f64 	%fd11, %fd6, %fd10;
	div.rn.f64 	%fd12, %fd7, %fd51;
	sub.s32 	%r19, %r17, %r6;
	add.s32 	%r20, %r19, %r11;
	mul.wide.s32 	%rd13, %r20, 4;
	add.s64 	%rd14, %rd8, %rd13;
	ld.global.f32 	%f4, [%rd14];
	sub.f32 	%f5, %f1, %f4;
	cvt.f64.f32 	%fd13, %f5;
	mul.f64 	%fd14, %fd12, %fd13;
	sub.f64 	%fd15, %fd11, %fd14;
	add.f64 	%fd16, %fd4, %fd4;
	mul.f64 	%fd17, %fd50, %fd16;
	div.rn.f64 	%fd18, %fd3, %fd17;
	add.s64 	%rd15, %rd9, %rd11;
	ld.global.f32 	%f6, [%rd15+4];
	ld.global.f32 	%f7, [%rd15+-4];
	sub.f32 	%f8, %f6, %f7;
	cvt.f64.f32 	%fd19, %f8;
	mul.f64 	%fd20, %fd18, %fd19;
	sub.f64 	%fd21, %fd15, %fd20;
	mul.f64 	%fd22, %fd3, %fd5;
	mul.f64 	%fd23, %fd50, %fd50;
	div.rn.f64 	%fd24, %fd22, %fd23;
	ld.global.f32 	%f9, [%rd12+4];
	add.f32 	%f10, %f1, %f1;
	sub.f32 	%f11, %f9, %f10;
	add.f32 	%f12, %f2, %f11;
	cvt.f64.f32 	%fd25, %f12;
	fma.rn.f64 	%fd26, %fd24, %fd25, %fd21;
	mul.f64 	%fd27, %fd51, %fd51;
	div.rn.f64 	%fd28, %fd22, %fd27;
	mul.wide.s32 	%rd16, %r6, 4;
	add.s64 	%rd17, %rd12, %rd16;
	ld.global.f32 	%f13, [%rd17];
	sub.f32 	%f14, %f13, %f10;
	add.f32 	%f15, %f4, %f14;
	cvt.f64.f32 	%fd29, %f15;
	fma.rn.f64 	%fd30, %fd28, %fd29, %fd26;
	cvt.rn.f32.f64 	%f16, %fd30;
	add.s64 	%rd18, %rd2, %rd11;
	st.global.f32 	[%rd18], %f16;
	add.s64 	%rd19, %rd10, %rd11;
	ld.global.f32 	%f17, [%rd19];
	cvt.f64.f32 	%fd31, %f17;
	mul.f64 	%fd32, %fd3, %fd31;
	div.rn.f64 	%fd33, %fd32, %fd50;
	ld.global.f32 	%f18, [%rd19+-4];
	sub.f32 	%f19, %f17, %f18;
	cvt.f64.f32 	%fd34, %f19;
	mul.f64 	%fd35, %fd33, %fd34;
	sub.f64 	%fd36, %fd31, %fd35;
	div.rn.f64 	%fd37, %fd32, %fd51;
	add.s64 	%rd20, %rd10, %rd13;
	ld.global.f32 	%f20, [%rd20];
	sub.f32 	%f21, %f17, %f20;
	cvt.f64.f32 	%fd38, %f21;
	mul.f64 	%fd39, %fd37, %fd38;
	sub.f64 	%fd40, %fd36, %fd39;
	mul.f64 	%fd41, %fd51, %fd16;
	div.rn.f64 	%fd42, %fd3, %fd41;
	add.s64 	%rd21, %rd15, %rd16;
	ld.global.f32 	%f22, [%rd21];
	add.s64 	%rd22, %rd9, %rd13;
	ld.global.f32 	%f23, [%rd22];
	sub.f32 	%f24, %f22, %f23;
	cvt.f64.f32 	%fd43, %f24;
	mul.f64 	%fd44, %fd42, %fd43;
	sub.f64 	%fd45, %fd40, %fd44;
	ld.global.f32 	%f25, [%rd19+4];
	add.f32 	%f26, %f17, %f17;
	sub.f32 	%f27, %f25, %f26;
	add.f32 	%f28, %f18, %f27;
	cvt.f64.f32 	%fd46, %f28;
	fma.rn.f64 	%fd47, %fd24, %fd46, %fd45;
	add.s64 	%rd23, %rd19, %rd16;
	ld.global.f32 	%f29, [%rd23];
	sub.f32 	%f30, %f29, %f26;
	add.f32 	%f31, %f20, %f30;
	cvt.f64.f32 	%fd48, %f31;
	fma.rn.f64 	%fd49, %fd28, %fd48, %fd47;
	cvt.rn.f32.f64 	%f32, %fd49;
	add.s64 	%rd24, %rd1, %rd11;
	st.global.f32 	[%rd24], %f32;
$L__BB2_2:
	setp.ge.s32 	%p8, %r15, %r7;
	@%p8 bra 	$L__BB2_4;
	mul.lo.s32 	%r21, %r6, %r15;
	mul.wide.s32 	%rd25, %r21, 4;
	add.s64 	%rd26, %rd2, %rd25;
	mov.b32 	%r22, 0;
	st.global.u32 	[%rd26], %r22;
	mul.wide.s32 	%rd27, %r6, 4;
	add.s64 	%rd28, %rd26, %rd27;
	st.global.u32 	[%rd28+-4], %r22;
	add.s64 	%rd29, %rd1, %rd25;
	st.global.u32 	[%rd29], %r22;
	add.s64 	%rd30, %rd29, %rd27;
	st.global.u32 	[%rd30+-4], %r22;
$L__BB2_4:
	setp.ge.s32 	%p9, %r11, %r6;
	@%p9 bra 	$L__BB2_6;
	mul.wide.s32 	%rd31, %r11, 4;
	add.s64 	%rd32, %rd2, %rd31;
	mov.b32 	%r23, 0;
	st.global.u32 	[%rd32], %r23;
	mul.lo.s32 	%r24, %r3, %r6;
	mul.wide.s32 	%rd33, %r24, 4;
	add.s64 	%rd34, %rd32, %rd33;
	mov.b32 	%r25, 1065353216;
	st.global.u32 	[%rd34], %r25;
	add.s64 	%rd35, %rd1, %rd31;
	st.global.u32 	[%rd35], %r23;
	add.s64 	%rd36, %rd35, %rd33;
	st.global.u32 	[%rd36], %r23;
$L__BB2_6:
	ret;

}
	// .globl	_Z20compute_squared_diffPfS_S_i
.visible .entry _Z20compute_squared_diffPfS_S_i(
	.param .u64 .ptr .align 1 _Z20compute_squared_diffPfS_S_i_param_0,
	.param .u64 .ptr .align 1 _Z20compute_squared_diffPfS_S_i_param_1,
	.param .u64 .ptr .align 1 _Z20compute_squared_diffPfS_S_i_param_2,
	.param .u32 _Z20compute_squared_diffPfS_S_i_param_3
)
{
	.reg .pred 	%p<2>;
	.reg .b32 	%r<6>;
	.reg .b32 	%f<5>;
	.reg .b64 	%rd<11>;

	ld.param.u64 	%rd1, [_Z20compute_squared_diffPfS_S_i_param_0];
	ld.param.u64 	%rd2, [_Z20compute_squared_diffPfS_S_i_param_1];
	ld.param.u64 	%rd3, [_Z20compute_squared_diffPfS_S_i_param_2];
	ld.param.u32 	%r2, [_Z20compute_squared_diffPfS_S_i_param_3];
	mov.u32 	%r3, %ctaid.x;
	mov.u32 	%r4, %ntid.x;
	mov.u32 	%r5, %tid.x;
	mad.lo.s32 	%r1, %r3, %r4, %r5;
	setp.ge.s32 	%p1, %r1, %r2;
	@%p1 bra 	$L__BB3_2;
	cvta.to.global.u64 	%rd4, %rd1;
	cvta.to.global.u64 	%rd5, %rd2;
	cvta.to.global.u64 	%rd6, %rd3;
	mul.wide.s32 	%rd7, %r1, 4;
	add.s64 	%rd8, %rd4, %rd7;
	ld.global.f32 	%f1, [%rd8];
	add.s64 	%rd9, %rd5, %rd7;
	ld.global.f32 	%f2, [%rd9];
	sub.f32 	%f3, %f1, %f2;
	mul.f32 	%f4, %f3, %f3;
	add.s64 	%rd10, %rd6, %rd7;
	st.global.f32 	[%rd10], %f4;
$L__BB3_2:
	ret;

}
	// .globl	_Z10reduce_sumPfS_i
.visible .entry _Z10reduce_sumPfS_i(
	.param .u64 .ptr .align 1 _Z10reduce_sumPfS_i_param_0,
	.param .u64 .ptr .align 1 _Z10reduce_sumPfS_i_param_1,
	.param .u32 _Z10reduce_sumPfS_i_param_2
)
{
	.reg .pred 	%p<6>;
	.reg .b32 	%r<14>;
	.reg .b32 	%f<9>;
	.reg .b64 	%rd<9>;

	ld.param.u64 	%rd1, [_Z10reduce_sumPfS_i_param_0];
	ld.param.u64 	%rd2, [_Z10reduce_sumPfS_i_param_1];
	ld.param.u32 	%r8, [_Z10reduce_sumPfS_i_param_2];
	mov.u32 	%r1, %tid.x;
	mov.u32 	%r2, %ctaid.x;
	mov.u32 	%r13, %ntid.x;
	mad.lo.s32 	%r4, %r2, %r13, %r1;
	setp.ge.s32 	%p1, %r4, %r8;
	mov.f32 	%f8, 0f00000000;
	@%p1 bra 	$L__BB4_2;
	cvta.to.global.u64 	%rd3, %rd1;
	mul.wide.s32 	%rd4, %r4, 4;
	add.s64 	%rd5, %rd3, %rd4;
	ld.global.f32 	%f8, [%rd5];
$L__BB4_2:
	shl.b32 	%r9, %r1, 2;
	mov.u32 	%r10, sdata;
	add.s32 	%r5, %r10, %r9;
	st.shared.f32 	[%r5], %f8;
	bar.sync 	0;
	setp.lt.u32 	%p2, %r13, 2;
	@%p2 bra 	$L__BB4_6;
$L__BB4_3:
	shr.u32 	%r7, %r13, 1;
	setp.ge.u32 	%p3, %r1, %r7;
	@%p3 bra 	$L__BB4_5;
	shl.b32 	%r11, %r7, 2;
	add.s32 	%r12, %r5, %r11;
	ld.shared.f32 	%f4, [%r12];
	ld.shared.f32 	%f5, [%r5];
	add.f32 	%f6, %f4, %f5;
	st.shared.f32 	[%r5], %f6;
$L__BB4_5:
	bar.sync 	0;
	setp.gt.u32 	%p4, %r13, 3;
	mov.u32 	%r13, %r7;
	@%p4 bra 	$L__BB4_3;
$L__BB4_6:
	setp.ne.s32 	%p5, %r1, 0;
	@%p5 bra 	$L__BB4_8;
	ld.shared.f32 	%f7, [sdata];
	cvta.to.global.u64 	%rd6, %rd2;
	mul.wide.u32 	%rd7, %r2, 4;
	add.s64 	%rd8, %rd6, %rd7;
	st.global.f32 	[%rd8], %f7;
$L__BB4_8:
	ret;

}
.func  (.param .b64 func_retval0) __internal_accurate_pow(
	.param .b64 __internal_accurate_pow_param_0
)
{
	.reg .pred 	%p<8>;
	.reg .b32 	%r<49>;
	.reg .b32 	%f<3>;
	.reg .b64 	%fd<109>;

	ld.param.f64 	%fd10, [__internal_accurate_pow_param_0];
	{
	.reg .b32 %temp; 
	mov.b64 	{%temp, %r46}, %fd10;
	}
	{
	.reg .b32 %temp; 
	mov.b64 	{%r45, %temp}, %fd10;
	}
	shr.u32 	%r47, %r46, 20;
	setp.gt.u32 	%p1, %r46, 1048575;
	@%p1 bra 	$L__BB5_2;
	mul.f64 	%fd11, %fd10, 0d4350000000000000;
	{
	.reg .b32 %temp; 
	mov.b64 	{%temp, %r46}, %fd11;
	}
	{
	.reg .b32 %temp; 
	mov.b64 	{%r45, %temp}, %fd11;
	}
	shr.u32 	%r16, %r46, 20;
	add.s32 	%r47, %r16, -54;
$L__BB5_2:
	add.s32 	%r48, %r47, -1023;
	and.b32  	%r17, %r46, -2146435073;
	or.b32  	%r18, %r17, 1072693248;
	mov.b64 	%fd107, {%r45, %r18};
	setp.lt.u32 	%p2, %r18, 1073127583;
	@%p2 bra 	$L__BB5_4;
	{
	.reg .b32 %temp; 
	mov.b64 	{%r19, %temp}, %fd107;
	}
	{
	.reg .b32 %temp; 
	mov.b64 	{%temp, %r20}, %fd107;
	}
	add.s32 	%r21, %r20, -1048576;
	mov.b64 	%fd107, {%r19, %r21};
	add.s32 	%r48, %r47, -1022;
$L__BB5_4:
	add.f64 	%fd12, %fd107, 0dBFF0000000000000;
	add.f64 	%fd13, %fd107, 0d3FF0000000000000;
	rcp.approx.ftz.f64 	%fd14, %fd13;
	neg.f64 	%fd15, %fd13;
	fma.rn.f64 	%fd16, %fd15, %fd14, 0d3FF0000000000000;
	fma.rn.f64 	%fd17, %fd16, %fd16, %fd16;
	fma.rn.f64 	%fd18, %fd17, %fd14, %fd14;
	mul.f64 	%fd19, %fd12, %fd18;
	fma.rn.f64 	%fd20, %fd12, %fd18, %fd19;
	mul.f64 	%fd21, %fd20, %fd20;
	fma.rn.f64 	%fd22, %fd21, 0d3EB0F5FF7D2CAFE2, 0d3ED0F5D241AD3B5A;
	fma.rn.f64 	%fd23, %fd22, %fd21, 0d3EF3B20A75488A3F;
	fma.rn.f64 	%fd24, %fd23, %fd21, 0d3F1745CDE4FAECD5;
	fma.rn.f64 	%fd25, %fd24, %fd21, 0d3F3C71C7258A578B;
	fma.rn.f64 	%fd26, %fd25, %fd21, 0d3F6249249242B910;
	fma.rn.f64 	%fd27, %fd26, %fd21, 0d3F89999999999DFB;
	sub.f64 	%fd28, %fd12, %fd20;
	add.f64 	%fd29, %fd28, %fd28;
	neg.f64 	%fd30, %fd20;
	fma.rn.f64 	%fd31, %fd30, %fd12, %fd29;
	mul.f64 	%fd32, %fd18, %fd31;
	fma.rn.f64 	%fd33, %fd21, %fd27, 0d3FB5555555555555;
	mov.f64 	%fd34, 0d3FB5555555555555;
	sub.f64 	%fd35, %fd34, %fd33;
	fma.rn.f64 	%fd36, %fd21, %fd27, %fd35;
	add.f64 	%fd37, %fd36, 0dBC46A4CB00B9E7B0;
	add.f64 	%fd38, %fd33, %fd37;
	sub.f64 	%fd39, %fd33, %fd38;
	add.f64 	%fd40, %fd37, %fd39;
	mul.rn.f64 	%fd41, %fd20, %fd20;
	neg.f64 	%fd42, %fd41;
	fma.rn.f64 	%fd43, %fd20, %fd20, %fd42;
	{
	.reg .b32 %temp; 
	mov.b64 	{%r22, %temp}, %fd32;
	}
	{
	.reg .b32 %temp; 
	mov.b64 	{%temp, %r23}, %fd32;
	}
	add.s32 	%r24, %r23, 1048576;
	mov.b64 	%fd44, {%r22, %r24};
	fma.rn.f64 	%fd45, %fd20, %fd44, %fd43;
	mul.rn.f64 	%fd46, %fd41, %fd20;
	neg.f64 	%fd47, %fd46;
	fma.rn.f64 	%fd48, %fd41, %fd20, %fd47;
	fma.rn.f64 	%fd49, %fd41, %fd32, %fd48;
	fma.rn.f64 	%fd50, %fd45, %fd20, %fd49;
	mul.rn.f64 	%fd51, %fd38, %fd46;
	neg.f64 	%fd52, %fd51;
	fma.rn.f64 	%fd53, %fd38, %fd46, %fd52;
	fma.rn.f64 	%fd54, %fd38, %fd50, %fd53;
	fma.rn.f64 	%fd55, %fd40, %fd46, %fd54;
	add.f64 	%fd56, %fd51, %fd55;
	sub.f64 	%fd57, %fd51, %fd56;
	add.f64 	%fd58, %fd55, %fd57;
	add.f64 	%fd59, %fd20, %fd56;
	sub.f64 	%fd60, %fd20, %fd59;
	add.f64 	%fd61, %fd56, %fd60;
	add.f64 	%fd62, %fd58, %fd61;
	add.f64 	%fd63, %fd32, %fd62;
	add.f64 	%fd64, %fd59, %fd63;
	sub.f64 	%fd65, %fd59, %fd64;
	add.f64 	%fd66, %fd63, %fd65;
	xor.b32  	%r25, %r48, -2147483648;
	mov.b32 	%r26, 1127219200;
	mov.b64 	%fd67, {%r25, %r26};
	mov.b32 	%r27, -2147483648;
	mov.b64 	%fd68, {%r27, %r26};
	sub.f64 	%fd69, %fd67, %fd68;
	fma.rn.f64 	%fd70, %fd69, 0d3FE62E42FEFA39EF, %fd64;
	fma.rn.f64 	%fd71, %fd69, 0dBFE62E42FEFA39EF, %fd70;
	sub.f64 	%fd72, %fd71, %fd64;
	sub.f64 	%fd73, %fd66, %fd72;
	fma.rn.f64 	%fd74, %fd69, 0d3C7ABC9E3B39803F, %fd73;
	add.f64 	%fd75, %fd70, %fd74;
	sub.f64 	%fd76, %fd70, %fd75;
	add.f64 	%fd77, %fd74, %fd76;
	mov.f64 	%fd78, 0d4000000000000000;
	{
	.reg .b32 %temp; 
	mov.b64 	{%temp, %r28}, %fd78;
	}
	{
	.reg .b32 %temp; 
	mov.b64 	{%r29, %temp}, %fd78;
	}
	shl.b32 	%r30, %r28, 1;
	setp.gt.u32 	%p3, %r30, -33554433;
	and.b32  	%r31, %r28, -15728641;
	selp.b32 	%r32, %r31, %r28, %p3;
	mov.b64 	%fd79, {%r29, %r32};
	mul.rn.f64 	%fd80, %fd75, %fd79;
	neg.f64 	%fd81, %fd80;
	fma.rn.f64 	%fd82, %fd75, %fd79, %fd81;
	fma.rn.f64 	%fd83, %fd77, %fd79, %fd82;
	add.f64 	%fd4, %fd80, %fd83;
	sub.f64 	%fd84, %fd80, %fd4;
	add.f64 	%fd5, %fd83, %fd84;
	fma.rn.f64 	%fd85, %fd4, 0d3FF71547652B82FE, 0d4338000000000000;
	{
	.reg .b32 %temp; 
	mov.b64 	{%r13, %temp}, %fd85;
	}
	mov.f64 	%fd86, 0dC338000000000000;
	add.rn.f64 	%fd87, %fd85, %fd86;
	fma.rn.f64 	%fd88, %fd87, 0dBFE62E42FEFA39EF, %fd4;
	fma.rn.f64 	%fd89, %fd87, 0dBC7ABC9E3B39803F, %fd88;
	fma.rn.f64 	%fd90, %fd89, 0d3E5ADE1569CE2BDF, 0d3E928AF3FCA213EA;
	fma.rn.f64 	%fd91, %fd90, %fd89, 0d3EC71DEE62401315;
	fma.rn.f64 	%fd92, %fd91, %fd89, 0d3EFA01997C89EB71;
	fma.rn.f64 	%fd93, %fd92, %fd89, 0d3F2A01A014761F65;
	fma.rn.f64 	%fd94, %fd93, %fd89, 0d3F56C16C1852B7AF;
	fma.rn.f64 	%fd95, %fd94, %fd89, 0d3F81111111122322;
	fma.rn.f64 	%fd96, %fd95, %fd89, 0d3FA55555555502A1;
	fma.rn.f64 	%fd97, %fd96, %fd89, 0d3FC5555555555511;
	fma.rn.f64 	%fd98, %fd97, %fd89, 0d3FE000000000000B;
	fma.rn.f64 	%fd99, %fd98, %fd89, 0d3FF0000000000000;
	fma.rn.f64 	%fd100, %fd99, %fd89, 0d3FF0000000000000;
	{
	.reg .b32 %temp; 
	mov.b64 	{%r14, %temp}, %fd100;
	}
	{
	.reg .b32 %temp; 
	mov.b64 	{%temp, %r15}, %fd100;
	}
	shl.b32 	%r33, %r13, 20;
	add.s32 	%r34, %r33, %r15;
	mov.b64 	%fd108, {%r14, %r34};
	{
	.reg .b32 %temp; 
	mov.b64 	{%temp, %r35}, %fd4;
	}
	mov.b32 	%f2, %r35;
	abs.f32 	%f1, %f2;
	setp.lt.f32 	%p4, %f1, 0f4086232B;
	@%p4 bra 	$L__BB5_7;
	setp.lt.f64 	%p5, %fd4, 0d0000000000000000;
	add.f64 	%fd101, %fd4, 0d7FF0000000000000;
	selp.f64 	%fd108, 0d0000000000000000, %fd101, %p5;
	setp.geu.f32 	%p6, %f1, 0f40874800;
	@%p6 bra 	$L__BB5_7;
	shr.u32 	%r36, %r13, 31;
	add.s32 	%r37, %r13, %r36;
	shr.s32 	%r38, %r37, 1;
	shl.b32 	%r39, %r38, 20;
	add.s32 	%r40, %r15, %r39;
	mov.b64 	%fd102, {%r14, %r40};
	sub.s32 	%r41, %r13, %r38;
	shl.b32 	%r42, %r41, 20;
	add.s32 	%r43, %r42, 1072693248;
	mov.b32 	%r44, 0;
	mov.b64 	%fd103, {%r44, %r43};
	mul.f64 	%fd108, %fd103, %fd102;
$L__BB5_7:
	abs.f64 	%fd104, %fd108;
	setp.eq.f64 	%p7, %fd104, 0d7FF0000000000000;
	fma.rn.f64 	%fd105, %fd108, %fd5, %fd108;
	selp.f64 	%fd106, %fd108, %fd105, %p7;
	st.param.f64 	[func_retval0], %fd106;
	ret;

}


// ===== COMPILED SASS (sm_100) =====

	.target	sm_100

	.elftype	@"ET_EXEC"


//--------------------- .note.nv.tkinfo           --------------------------
	.section	.note.nv.tkinfo,"",@"SHT_NOTE"
	.sectionflags	@"SHF_NOTE_NV_TKINFO"
	.tkinfo
        /*0018*/ 	.word	0x00000002
        /*0030*/ 	.string	""
        /*0030*/ 	.string	"ptxas"
        /*0030*/ 	.string	"Cuda compilation tools, release 13.0, V13.0.88"
        /*0030*/ 	.string	"Build cuda_13.0.r13.0/compiler.36424714_0"
        /*0030*/ 	.string	"-arch sm_100 -m 64 "



//--------------------- .note.nv.cuinfo           --------------------------
	.section	.note.nv.cuinfo,"",@"SHT_NOTE"
	.sectionflags	@"SHF_NOTE_NV_CUINFO"
        /*0018*/ 	.short	0x0002
        /*001a*/ 	.short	0x0064
        /*001c*/ 	.short	0x0082
	.zero		2


//--------------------- .nv.info                  --------------------------
	.section	.nv.info,"",@"SHT_CUDA_INFO"
	.align	4


	//----- nvinfo : EIATTR_REGCOUNT
	.align		4
        /*0000*/ 	.byte	0x04, 0x2f
        /*0002*/ 	.short	(.L_1 - .L_0)
	.align		4
.L_0:
        /*0004*/ 	.word	index@(_Z9compute_bPfS_S_iidddd)
        /*0008*/ 	.word	0x00000023


	//----- nvinfo : EIATTR_FRAME_SIZE
	.align		4
.L_1:
        /*000c*/ 	.byte	0x04, 0x11
        /*000e*/ 	.short	(.L_3 - .L_2)
	.align		4
.L_2:
        /*0010*/ 	.word	index@($__internal_3_$__cuda_sm20_div_rn_f64_full)
        /*0014*/ 	.word	0x00000000


	//----- nvinfo : EIATTR_FRAME_SIZE
	.align		4
.L_3:
        /*0018*/ 	.byte	0x04, 0x11
        /*001a*/ 	.short	(.L_5 - .L_4)
	.align		4
.L_4:
        /*001c*/ 	.word	index@($__internal_2_$__cuda_sm20_dblrcp_rn_slowpath_v3)
        /*0020*/ 	.word	0x00000000


	//----- nvinfo : EIATTR_FRAME_SIZE
	.align		4
.L_5:
        /*0024*/ 	.byte	0x04, 0x11
        /*0026*/ 	.short	(.L_7 - .L_6)
	.align		4
.L_6:
        /*0028*/ 	.word	index@(_Z9compute_bPfS_S_iidddd)
        /*002c*/ 	.word	0x00000000


	//----- nvinfo : EIATTR_REGCOUNT
	.align		4
.L_7:
        /*0030*/ 	.byte	0x04, 0x2f
        /*0032*/ 	.short	(.L_9 - .L_8)
	.align		4
.L_8:
        /*0034*/ 	.word	index@(_Z8update_pPfS_S_iidd)
        /*0038*/ 	.word	0x00000020


	//----- nvinfo : EIATTR_FRAME_SIZE
	.align		4
.L_9:
        /*003c*/ 	.byte	0x04, 0x11
        /*003e*/ 	.short	(.L_11 - .L_10)
	.align		4
.L_10:
        /*0040*/ 	.word	index@($_Z8update_pPfS_S_iidd$__internal_accurate_pow)
        /*0044*/ 	.word	0x00000000


	//----- nvinfo : EIATTR_FRAME_SIZE
	.align		4
.L_11:
        /*0048*/ 	.byte	0x04, 0x11
        /*004a*/ 	.short	(.L_13 - .L_12)
	.align		4
.L_12:
        /*004c*/ 	.word	index@($__internal_1_$__cuda_sm20_div_rn_f64_full)
        /*0050*/ 	.word	0x00000000


	//----- nvinfo : EIATTR_FRAME_SIZE
	.align		4
.L_13:
        /*0054*/ 	.byte	0x04, 0x11
        /*0056*/ 	.short	(.L_15 - .L_14)
	.align		4
.L_14:
        /*0058*/ 	.word	index@(_Z8update_pPfS_S_iidd)
        /*005c*/ 	.word	0x00000000


	//----- nvinfo : EIATTR_REGCOUNT
	.align		4
.L_15:
        /*0060*/ 	.byte	0x04, 0x2f
        /*0062*/ 	.short	(.L_17 - .L_16)
	.align		4
.L_16:
        /*0064*/ 	.word	index@(_Z10compute_uvPfS_S_S_S_iiddddd)
        /*0068*/ 	.word	0x0000002a


	//----- nvinfo : EIATTR_FRAME_SIZE
	.align		4
.L_17:
        /*006c*/ 	.byte	0x04, 0x11
        /*006e*/ 	.short	(.L_19 - .L_18)
	.align		4
.L_18:
        /*0070*/ 	.word	index@($__internal_0_$__cuda_sm20_div_rn_f64_full)
        /*0074*/ 	.word	0x00000000


	//----- nvinfo : EIATTR_FRAME_SIZE
	.align		4
.L_19:
        /*0078*/ 	.byte	0x04, 0x11
        /*007a*/ 	.short	(.L_21 - .L_20)
	.align		4
.L_20:
        /*007c*/ 	.word	index@(_Z10compute_uvPfS_S_S_S_iiddddd)
        /*0080*/ 	.word	0x00000000


	//----- nvinfo : EIATTR_REGCOUNT
	.align		4
.L_21:
        /*0084*/ 	.byte	0x04, 0x2f
        /*0086*/ 	.short	(.L_23 - .L_22)
	.align		4
.L_22:
        /*0088*/ 	.word	index@(_Z20compute_squared_diffPfS_S_i)
        /*008c*/ 	.word	0x0000000c


	//----- nvinfo : EIATTR_FRAME_SIZE
	.align		4
.L_23:
        /*0090*/ 	.byte	0x04, 0x11
        /*0092*/ 	.short	(.L_25 - .L_24)
	.align		4
.L_24:
        /*0094*/ 	.word	index@(_Z20compute_squared_diffPfS_S_i)
        /*0098*/ 	.word	0x00000000


	//----- nvinfo : EIATTR_REGCOUNT
	.align		4
.L_25:
        /*009c*/ 	.byte	0x04, 0x2f
        /*009e*/ 	.short	(.L_27 - .L_26)
	.align		4
.L_26:
        /*00a0*/ 	.word	index@(_Z10reduce_sumPfS_i)
        /*00a4*/ 	.word	0x0000000b


	//----- nvinfo : EIATTR_FRAME_SIZE
	.align		4
.L_27:
        /*00a8*/ 	.byte	0x04, 0x11
        /*00aa*/ 	.short	(.L_29 - .L_28)
	.align		4
.L_28:
        /*00ac*/ 	.word	index@(_Z10reduce_sumPfS_i)
        /*00b0*/ 	.word	0x00000000


	//----- nvinfo : EIATTR_MIN_STACK_SIZE
	.align		4
.L_29:
        /*00b4*/ 	.byte	0x04, 0x12
        /*00b6*/ 	.short	(.L_31 - .L_30)
	.align		4
.L_30:
        /*00b8*/ 	.word	index@(_Z10reduce_sumPfS_i)
        /*00bc*/ 	.word	0x00000000


	//----- nvinfo : EIATTR_MIN_STACK_SIZE
	.align		4
.L_31:
        /*00c0*/ 	.byte	0x04, 0x12
        /*00c2*/ 	.short	(.L_33 - .L_32)
	.align		4
.L_32:
        /*00c4*/ 	.word	index@(_Z20compute_squared_diffPfS_S_i)
        /*00c8*/ 	.word	0x00000000


	//----- nvinfo : EIATTR_MIN_STACK_SIZE
	.align		4
.L_33:
        /*00cc*/ 	.byte	0x04, 0x12
        /*00ce*/ 	.short	(.L_35 - .L_34)
	.align		4
.L_34:
        /*00d0*/ 	.word	index@(_Z10compute_uvPfS_S_S_S_iiddddd)
        /*00d4*/ 	.word	0x00000000


	//----- nvinfo : EIATTR_MIN_STACK_SIZE
	.align		4
.L_35:
        /*00d8*/ 	.byte	0x04, 0x12
        /*00da*/ 	.short	(.L_37 - .L_36)
	.align		4
.L_36:
        /*00dc*/ 	.word	index@(_Z8update_pPfS_S_iidd)
        /*00e0*/ 	.word	0x00000000


	//----- nvinfo : EIATTR_MIN_STACK_SIZE
	.align		4
.L_37:
        /*00e4*/ 	.byte	0x04, 0x12
        /*00e6*/ 	.short	(.L_39 - .L_38)
	.align		4
.L_38:
        /*00e8*/ 	.word	index@(_Z9compute_bPfS_S_iidddd)
        /*00ec*/ 	.word	0x00000000
.L_39:


//--------------------- .nv.compat                --------------------------
	.section	.nv.compat,"",@"SHT_CUDA_COMPAT_INFO"
	.align	4
        /*0000*/ 	.byte	0x02, 0x09, 0x00, 0x00, 0x02, 0x02, 0x01, 0x00, 0x02, 0x05, 0x05, 0x00, 0x03, 0x07, 0x01, 0x01
        /*0010*/ 	.byte	0x02, 0x03, 0x00, 0x00, 0x02, 0x06, 0x01, 0x00, 0x04, 0x0b, 0x08, 0x00, 0x01, 0x00, 0x00, 0x00
        /*0020*/ 	.byte	0x00, 0x00, 0x00, 0x00


//--------------------- .nv.info._Z10reduce_sumPfS_i --------------------------
	.section	.nv.info._Z10reduce_sumPfS_i,"",@"SHT_CUDA_INFO"
	.sectionflags	@""
	.align	4


	//----- nvinfo : EIATTR_CUDA_API_VERSION
	.align		4
        /*0000*/ 	.byte	0x04, 0x37
        /*0002*/ 	.short	(.L_41 - .L_40)
.L_40:
        /*0004*/ 	.word	0x00000082


	//----- nvinfo : EIATTR_KPARAM_INFO
	.align		4
.L_41:
        /*0008*/ 	.byte	0x04, 0x17
        /*000a*/ 	.short	(.L_43 - .L_42)
.L_42:
        /*000c*/ 	.word	0x00000000
        /*0010*/ 	.short	0x0002
        /*0012*/ 	.short	0x0010
        /*0014*/ 	.byte	0x00, 0xf0, 0x11, 0x00


	//----- nvinfo : EIATTR_KPARAM_INFO
	.align		4
.L_43:
        /*0018*/ 	.byte	0x04, 0x17
        /*001a*/ 	.short	(.L_45 - .L_44)
.L_44:
        /*001c*/ 	.word	0x00000000
        /*0020*/ 	.short	0x0001
        /*0022*/ 	.short	0x0008
        /*0024*/ 	.byte	0x00, 0xf5, 0x21, 0x00


	//----- nvinfo : EIATTR_KPARAM_INFO
	.align		4
.L_45:
        /*0028*/ 	.byte	0x04, 0x17
        /*002a*/ 	.short	(.L_47 - .L_46)
.L_46:
        /*002c*/ 	.word	0x00000000
        /*0030*/ 	.short	0x0000
        /*0032*/ 	.short	0x0000
        /*0034*/ 	.byte	0x00, 0xf5, 0x21, 0x00


	//----- nvinfo : EIATTR_SPARSE_MMA_MASK
	.align		4
.L_47:
        /*0038*/ 	.byte	0x03, 0x50
        /*003a*/ 	.short	0x0000


	//----- nvinfo : EIATTR_MAXREG_COUNT
	.align		4
        /*003c*/ 	.byte	0x03, 0x1b
        /*003e*/ 	.short	0x00ff


	//----- nvinfo : EIATTR_NUM_BARRIERS
	.align		4
        /*0040*/ 	.byte	0x02, 0x4c
        /*0042*/ 	.byte	0x01
	.zero		1


	//----- nvinfo : EIATTR_MERCURY_ISA_VERSION
	.align		4
        /*0044*/ 	.byte	0x03, 0x5f
        /*0046*/ 	.short	0x0101


	//----- nvinfo : EIATTR_VRC_CTA_INIT_COUNT
	.align		4
        /*0048*/ 	.byte	0x02, 0x4a
	.zero		1
	.zero		1


	//----- nvinfo : EIATTR_EXIT_INSTR_OFFSETS
	.align		4
        /*004c*/ 	.byte	0x04, 0x1c
        /*004e*/ 	.short	(.L_49 - .L_48)


	//   ....[0]....
.L_48:
        /*0050*/ 	.word	0x00000210


	//   ....[1]....
        /*0054*/ 	.word	0x00000290


	//----- nvinfo : EIATTR_CBANK_PARAM_SIZE
	.align		4
.L_49:
        /*0058*/ 	.byte	0x03, 0x19
        /*005a*/ 	.short	0x0014


	//----- nvinfo : EIATTR_PARAM_CBANK
	.align		4
        /*005c*/ 	.byte	0x04, 0x0a
        /*005e*/ 	.short	(.L_51 - .L_50)
	.align		4
.L_50:
        /*0060*/ 	.word	index@(.nv.constant0._Z10reduce_sumPfS_i)
        /*0064*/ 	.short	0x0380
        /*0066*/ 	.short	0x0014


	//----- nvinfo : EIATTR_SW_WAR
	.align		4
.L_51:
        /*0068*/ 	.byte	0x04, 0x36
        /*006a*/ 	.short	(.L_53 - .L_52)
.L_52:
        /*006c*/ 	.word	0x00000008
.L_53:


//--------------------- .nv.info._Z20compute_squared_diffPfS_S_i --------------------------
	.section	.nv.info._Z20compute_squared_diffPfS_S_i,"",@"SHT_CUDA_INFO"
	.sectionflags	@""
	.align	4


	//----- nvinfo : EIATTR_CUDA_API_VERSION
	.align		4
        /*0000*/ 	.byte	0x04, 0x37
        /*0002*/ 	.short	(.L_55 - .L_54)
.L_54:
        /*0004*/ 	.word	0x00000082


	//----- nvinfo : EIATTR_KPARAM_INFO
	.align		4
.L_55:
        /*0008*/ 	.byte	0x04, 0x17
        /*000a*/ 	.short	(.L_57 - .L_56)
.L_56:
        /*000c*/ 	.word	0x00000000
        /*0010*/ 	.short	0x0003
        /*0012*/ 	.short	0x0018
        /*0014*/ 	.byte	0x00, 0xf0, 0x11, 0x00


	//----- nvinfo : EIATTR_KPARAM_INFO
	.align		4
.L_57:
        /*0018*/ 	.byte	0x04, 0x17
        /*001a*/ 	.short	(.L_59 - .L_58)
.L_58:
        /*001c*/ 	.word	0x00000000
        /*0020*/ 	.short	0x0002
        /*0022*/ 	.short	0x0010
        /*0024*/ 	.byte	0x00, 0xf5, 0x21, 0x00


	//----- nvinfo : EIATTR_KPARAM_INFO
	.align		4
.L_59:
        /*0028*/ 	.byte	0x04, 0x17
        /*002a*/ 	.short	(.L_61 - .L_60)
.L_60:
        /*002c*/ 	.word	0x00000000
        /*0030*/ 	.short	0x0001
        /*0032*/ 	.short	0x0008
        /*0034*/ 	.byte	0x00, 0xf5, 0x21, 0x00


	//----- nvinfo : EIATTR_KPARAM_INFO
	.align		4
.L_61:
        /*0038*/ 	.byte	0x04, 0x17
        /*003a*/ 	.short	(.L_63 - .L_62)
.L_62:
        /*003c*/ 	.word	0x00000000
        /*0040*/ 	.short	0x0000
        /*0042*/ 	.short	0x0000
        /*0044*/ 	.byte	0x00, 0xf5, 0x21, 0x00


	//----- nvinfo : EIATTR_SPARSE_MMA_MASK
	.align		4
.L_63:
        /*0048*/ 	.byte	0x03, 0x50
        /*004a*/ 	.short	0x0000


	//----- nvinfo : EIATTR_MAXREG_COUNT
	.align		4
        /*004c*/ 	.byte	0x03, 0x1b
        /*004e*/ 	.short	0x00ff


	//----- nvinfo : EIATTR_MERCURY_ISA_VERSION
	.align		4
        /*0050*/ 	.byte	0x03, 0x5f
        /*0052*/ 	.short	0x0101


	//----- nvinfo : EIATTR_VRC_CTA_INIT_COUNT
	.align		4
        /*0054*/ 	.byte	0x02, 0x4a
	.zero		1
	.zero		1


	//----- nvinfo : EIATTR_EXIT_INSTR_OFFSETS
	.align		4
        /*0058*/ 	.byte	0x04, 0x1c
        /*005a*/ 	.short	(.L_65 - .L_64)


	//   ....[0]....
.L_64:
        /*005c*/ 	.word	0x00000070


	//   ....[1]....
        /*0060*/ 	.word	0x00000140


	//----- nvinfo : EIATTR_CBANK_PARAM_SIZE
	.align		4
.L_65:
        /*0064*/ 	.byte	0x03, 0x19
        /*0066*/ 	.short	0x001c


	//----- nvinfo : EIATTR_PARAM_CBANK
	.align		4
        /*0068*/ 	.byte	0x04, 0x0a
        /*006a*/ 	.short	(.L_67 - .L_66)
	.align		4
.L_66:
        /*006c*/ 	.word	index@(.nv.constant0._Z20compute_squared_diffPfS_S_i)
        /*0070*/ 	.short	0x0380
        /*0072*/ 	.short	0x001c


	//----- nvinfo : EIATTR_SW_WAR
	.align		4
.L_67:
        /*0074*/ 	.byte	0x04, 0x36
        /*0076*/ 	.short	(.L_69 - .L_68)
.L_68:
        /*0078*/ 	.word	0x00000008
.L_69:


//--------------------- .nv.info._Z10compute_uvPfS_S_S_S_iiddddd --------------------------
	.section	.nv.info._Z10compute_uvPfS_S_S_S_iiddddd,"",@"SHT_CUDA_INFO"
	.sectionflags	@""
	.align	4


	//----- nvinfo : EIATTR_CUDA_API_VERSION
	.align		4
        /*0000*/ 	.byte	0x04, 0x37
        /*0002*/ 	.short	(.L_71 - .L_70)
.L_70:
        /*0004*/ 	.word	0x00000082


	//----- nvinfo : EIATTR_KPARAM_INFO
	.align		4
.L_71:
        /*0008*/ 	.byte	0x04, 0x17
        /*000a*/ 	.short	(.L_73 - .L_72)
.L_72:
        /*000c*/ 	.word	0x00000000
        /*0010*/ 	.short	0x000b
        /*0012*/ 	.short	0x0050
        /*0014*/ 	.byte	0x00, 0xf0, 0x21, 0x00


	//----- nvinfo : EIATTR_KPARAM_INFO
	.align		4
.L_73:
        /*0018*/ 	.byte	0x04, 0x17
        /*001a*/ 	.short	(.L_75 - .L_74)
.L_74:
        /*001c*/ 	.word	0x00000000
        /*0020*/ 	.short	0x000a
        /*0022*/ 	.short	0x0048
        /*0024*/ 	.byte	0x00, 0xf0, 0x21, 0x00


	//----- nvinfo : EIATTR_KPARAM_INFO
	.align		4
.L_75:
        /*0028*/ 	.byte	0x04, 0x17
        /*002a*/ 	.short	(.L_77 - .L_76)
.L_76:
        /*002c*/ 	.word	0x00000000
        /*0030*/ 	.short	0x0009
        /*0032*/ 	.short	0x0040
        /*0034*/ 	.byte	0x00, 0xf0, 0x21, 0x00


	//----- nvinfo : EIATTR_KPARAM_INFO
	.align		4
.L_77:
        /*0038*/ 	.byte	0x04, 0x17
        /*003a*/ 	.short	(.L_79 - .L_78)
.L_78:
        /*003c*/ 	.word	0x00000000
        /*0040*/ 	.short	0x0008
        /*0042*/ 	.short	0x0038
        /*0044*/ 	.byte	0x00, 0xf0, 0x21, 0x00


	//----- nvinfo : EIATTR_KPARAM_INFO
	.align		4
.L_79:
        /*0048*/ 	.byte	0x04, 0x17
        /*004a*/ 	.short	(.L_81 - .L_80)
.L_80:
        /*004c*/ 	.word	0x00000000
        /*0050*/ 	.short	0x0007
        /*0052*/ 	.short	0x0030
        /*0054*/ 	.byte	0x00, 0xf0, 0x21, 0x00


	//----- nvinfo : EIATTR_KPARAM_INFO
	.align		4
.L_81:
        /*0058*/ 	.byte	0x04, 0x17
        /*005a*/ 	.short	(.L_83 - .L_82)
.L_82:
        /*005c*/ 	.word	0x00000000
        /*0060*/ 	.short	0x0006
        /*0062*/ 	.short	0x002c
        /*0064*/ 	.byte	0x00, 0xf0, 0x11, 0x00


	//----- nvinfo : EIATTR_KPARAM_INFO
	.align		4
.L_83:
        /*0068*/ 	.byte	0x04, 0x17
        /*006a*/ 	.short	(.L_85 - .L_84)
.L_84:
        /*006c*/ 	.word	0x00000000
        /*0070*/ 	.short	0x0005
        /*0072*/ 	.short	0x0028
        /*0074*/ 	.byte	0x00, 0xf0, 0x11, 0x00


	//----- nvinfo : EIATTR_KPARAM_INFO
	.align		4
.L_85:
        /*0078*/ 	.byte	0x04, 0x17
        /*007a*/ 	.short	(.L_87 - .L_86)
.L_86:
        /*007c*/ 	.word	0x00000000
        /*0080*/ 	.short	0x0004
        /*0082*/ 	.short	0x0020
        /*0084*/ 	.byte	0x00, 0xf5, 0x21, 0x00


	//----- nvinfo : EIATTR_KPARAM_INFO
	.align		4
.L_87:
        /*0088*/ 	.byte	0x04, 0x17
        /*008a*/ 	.short	(.L_89 - .L_88)
.L_88:
        /*008c*/ 	.word	0x00000000
        /*0090*/ 	.short	0x0003
        /*0092*/ 	.short	0x0018
        /*0094*/ 	.byte	0x00, 0xf5, 0x21, 0x00


	//----- nvinfo : EIATTR_KPARAM_INFO
	.align		4
.L_89:
        /*0098*/ 	.byte	0x04, 0x17
        /*009a*/ 	.short	(.L_91 - .L_90)
.L_90:
        /*009c*/ 	.word	0x00000000
        /*00a0*/ 	.short	0x0002
        /*00a2*/ 	.short	0x0010
        /*00a4*/ 	.byte	0x00, 0xf5, 0x21, 0x00


	//----- nvinfo : EIATTR_KPARAM_INFO
	.align		4
.L_91:
        /*00a8*/ 	.byte	0x04, 0x17
        /*00aa*/ 	.short	(.L_93 - .L_92)
.L_92:
        /*00ac*/ 	.word	0x00000000
        /*00b0*/ 	.short	0x0001
        /*00b2*/ 	.short	0x0008
        /*00b4*/ 	.byte	0x00, 0xf5, 0x21, 0x00


	//----- nvinfo : EIATTR_KPARAM_INFO
	.align		4
.L_93:
        /*00b8*/ 	.byte	0x04, 0x17
        /*00ba*/ 	.short	(.L_95 - .L_94)
.L_94:
        /*00bc*/ 	.word	0x00000000
        /*00c0*/ 	.short	0x0000
        /*00c2*/ 	.short	0x0000
        /*00c4*/ 	.byte	0x00, 0xf5, 0x21, 0x00


	//----- nvinfo : EIATTR_SPARSE_MMA_MASK
	.align		4
.L_95:
        /*00c8*/ 	.byte	0x03, 0x50
        /*00ca*/ 	.short	0x0000


	//----- nvinfo : EIATTR_MAXREG_COUNT
	.align		4
        /*00cc*/ 	.byte	0x03, 0x1b
        /*00ce*/ 	.short	0x00ff


	//----- nvinfo : EIATTR_MERCURY_ISA_VERSION
	.align		4
        /*00d0*/ 	.byte	0x03, 0x5f
        /*00d2*/ 	.short	0x0101


	//----- nvinfo : EIATTR_VRC_CTA_INIT_COUNT
	.align		4
        /*00d4*/ 	.byte	0x02, 0x4a
	.zero		1
	.zero		1


	//----- nvinfo : EIATTR_EXIT_INSTR_OFFSETS
	.align		4
        /*00d8*/ 	.byte	0x04, 0x1c
        /*00da*/ 	.short	(.L_97 - .L_96)


	//   ....[0]....
.L_96:
        /*00dc*/ 	.word	0x00001520


	//   ....[1]....
        /*00e0*/ 	.word	0x000015f0


	//----- nvinfo : EIATTR_CRS_STACK_SIZE
	.align		4
.L_97:
        /*00e4*/ 	.byte	0x04, 0x1e
        /*00e6*/ 	.short	(.L_99 - .L_98)
.L_98:
        /*00e8*/ 	.word	0x00000000


	//----- nvinfo : EIATTR_CBANK_PARAM_SIZE
	.align		4
.L_99:
        /*00ec*/ 	.byte	0x03, 0x19
        /*00ee*/ 	.short	0x0058


	//----- nvinfo : EIATTR_PARAM_CBANK
	.align		4
        /*00f0*/ 	.byte	0x04, 0x0a
        /*00f2*/ 	.short	(.L_101 - .L_100)
	.align		4
.L_100:
        /*00f4*/ 	.word	index@(.nv.constant0._Z10compute_uvPfS_S_S_S_iiddddd)
        /*00f8*/ 	.short	0x0380
        /*00fa*/ 	.short	0x0058


	//----- nvinfo : EIATTR_SW_WAR
	.align		4
.L_101:
        /*00fc*/ 	.byte	0x04, 0x36
        /*00fe*/ 	.short	(.L_103 - .L_102)
.L_102:
        /*0100*/ 	.word	0x00000008
.L_103:


//--------------------- .nv.info._Z8update_pPfS_S_iidd --------------------------
	.section	.nv.info._Z8update_pPfS_S_iidd,"",@"SHT_CUDA_INFO"
	.sectionflags	@""
	.align	4


	//----- nvinfo : EIATTR_CUDA_API_VERSION
	.align		4
        /*0000*/ 	.byte	0x04, 0x37
        /*0002*/ 	.short	(.L_105 - .L_104)
.L_104:
        /*0004*/ 	.word	0x00000082


	//----- nvinfo : EIATTR_KPARAM_INFO
	.align		4
.L_105:
        /*0008*/ 	.byte	0x04, 0x17
        /*000a*/ 	.short	(.L_107 - .L_106)
.L_106:
        /*000c*/ 	.word	0x00000000
        /*0010*/ 	.short	0x0006
        /*0012*/ 	.short	0x0028
        /*0014*/ 	.byte	0x00, 0xf0, 0x21, 0x00


	//----- nvinfo : EIATTR_KPARAM_INFO
	.align		4
.L_107:
        /*0018*/ 	.byte	0x04, 0x17
        /*001a*/ 	.short	(.L_109 - .L_108)
.L_108:
        /*001c*/ 	.word	0x00000000
        /*0020*/ 	.short	0x0005
        /*0022*/ 	.short	0x0020
        /*0024*/ 	.byte	0x00, 0xf0, 0x21, 0x00


	//----- nvinfo : EIATTR_KPARAM_INFO
	.align		4
.L_109:
        /*0028*/ 	.byte	0x04, 0x17
        /*002a*/ 	.short	(.L_111 - .L_110)
.L_110:
        /*002c*/ 	.word	0x00000000
        /*0030*/ 	.short	0x0004
        /*0032*/ 	.short	0x001c
        /*0034*/ 	.byte	0x00, 0xf0, 0x11, 0x00


	//----- nvinfo : EIATTR_KPARAM_INFO
	.align		4
.L_111:
        /*0038*/ 	.byte	0x04, 0x17
        /*003a*/ 	.short	(.L_113 - .L_112)
.L_112:
        /*003c*/ 	.word	0x00000000
        /*0040*/ 	.short	0x0003
        /*0042*/ 	.short	0x0018
        /*0044*/ 	.byte	0x00, 0xf0, 0x11, 0x00


	//----- nvinfo : EIATTR_KPARAM_INFO
	.align		4
.L_113:
        /*0048*/ 	.byte	0x04, 0x17
        /*004a*/ 	.short	(.L_115 - .L_114)
.L_114:
        /*004c*/ 	.word	0x00000000
        /*0050*/ 	.short	0x0002
        /*0052*/ 	.short	0x0010
        /*0054*/ 	.byte	0x00, 0xf5, 0x21, 0x00


	//----- nvinfo : EIATTR_KPARAM_INFO
	.align		4
.L_115:
        /*0058*/ 	.byte	0x04, 0x17
        /*005a*/ 	.short	(.L_117 - .L_116)
.L_116:
        /*005c*/ 	.word	0x00000000
        /*0060*/ 	.short	0x0001
        /*0062*/ 	.short	0x0008
        /*0064*/ 	.byte	0x00, 0xf5, 0x21, 0x00


	//----- nvinfo : EIATTR_KPARAM_INFO
	.align		4
.L_117:
        /*0068*/ 	.byte	0x04, 0x17
        /*006a*/ 	.short	(.L_119 - .L_118)
.L_118:
        /*006c*/ 	.word	0x00000000
        /*0070*/ 	.short	0x0000
        /*0072*/ 	.short	0x0000
        /*0074*/ 	.byte	0x00, 0xf5, 0x21, 0x00


	//----- nvinfo : EIATTR_SPARSE_MMA_MASK
	.align		4
.L_119:
        /*0078*/ 	.byte	0x03, 0x50
        /*007a*/ 	.short	0x0000


	//----- nvinfo : EIATTR_MAXREG_COUNT
	.align		4
        /*007c*/ 	.byte	0x03, 0x1b
        /*007e*/ 	.short	0x00ff


	//----- nvinfo : EIATTR_MERCURY_ISA_VERSION
	.align		4
        /*0080*/ 	.byte	0x03, 0x5f
        /*0082*/ 	.short	0x0101


	//----- nvinfo : EIATTR_VRC_CTA_INIT_COUNT
	.align		4
        /*0084*/ 	.byte	0x02, 0x4a
	.zero		1
	.zero		1


	//----- nvinfo : EIATTR_EXIT_INSTR_OFFSETS
	.align		4
        /*0088*/ 	.byte	0x04, 0x1c
        /*008a*/ 	.short	(.L_121 - .L_120)


	//   ....[0]....
.L_120:
        /*008c*/ 	.word	0x00000850


	//   ....[1]....
        /*0090*/ 	.word	0x000008f0


	//----- nvinfo : EIATTR_CRS_STACK_SIZE
	.align		4
.L_121:
        /*0094*/ 	.byte	0x04, 0x1e
        /*0096*/ 	.short	(.L_123 - .L_122)
.L_122:
        /*0098*/ 	.word	0x00000000


	//----- nvinfo : EIATTR_CBANK_PARAM_SIZE
	.align		4
.L_123:
        /*009c*/ 	.byte	0x03, 0x19
        /*009e*/ 	.short	0x0030


	//----- nvinfo : EIATTR_PARAM_CBANK
	.align		4
        /*00a0*/ 	.byte	0x04, 0x0a
        /*00a2*/ 	.short	(.L_125 - .L_124)
	.align		4
.L_124:
        /*00a4*/ 	.word	index@(.nv.constant0._Z8update_pPfS_S_iidd)
        /*00a8*/ 	.short	0x0380
        /*00aa*/ 	.short	0x0030


	//----- nvinfo : EIATTR_SW_WAR
	.align		4
.L_125:
        /*00ac*/ 	.byte	0x04, 0x36
        /*00ae*/ 	.short	(.L_127 - .L_126)
.L_126:
        /*00b0*/ 	.word	0x00000008
.L_127:


//--------------------- .nv.info._Z9compute_bPfS_S_iidddd --------------------------
	.section	.nv.info._Z9compute_bPfS_S_iidddd,"",@"SHT_CUDA_INFO"
	.sectionflags	@""
	.align	4


	//----- nvinfo : EIATTR_CUDA_API_VERSION
	.align		4
        /*0000*/ 	.byte	0x04, 0x37
        /*0002*/ 	.short	(.L_129 - .L_128)
.L_128:
        /*0004*/ 	.word	0x00000082


	//----- nvinfo : EIATTR_KPARAM_INFO
	.align		4
.L_129:
        /*0008*/ 	.byte	0x04, 0x17
        /*000a*/ 	.short	(.L_131 - .L_130)
.L_130:
        /*000c*/ 	.word	0x00000000
        /*0010*/ 	.short	0x0008
        /*0012*/ 	.short	0x0038
        /*0014*/ 	.byte	0x00, 0xf0, 0x21, 0x00


	//----- nvinfo : EIATTR_KPARAM_INFO
	.align		4
.L_131:
        /*0018*/ 	.byte	0x04, 0x17
        /*001a*/ 	.short	(.L_133 - .L_132)
.L_132:
        /*001c*/ 	.word	0x00000000
        /*0020*/ 	.short	0x0007
        /*0022*/ 	.short	0x0030
        /*0024*/ 	.byte	0x00, 0xf0, 0x21, 0x00


	//----- nvinfo : EIATTR_KPARAM_INFO
	.align		4
.L_133:
        /*0028*/ 	.byte	0x04, 0x17
        /*002a*/ 	.short	(.L_135 - .L_134)
.L_134:
        /*002c*/ 	.word	0x00000000
        /*0030*/ 	.short	0x0006
        /*0032*/ 	.short	0x0028
        /*0034*/ 	.byte	0x00, 0xf0, 0x21, 0x00


	//----- nvinfo : EIATTR_KPARAM_INFO
	.align		4
.L_135:
        /*0038*/ 	.byte	0x04, 0x17
        /*003a*/ 	.short	(.L_137 - .L_136)
.L_136:
        /*003c*/ 	.word	0x00000000
        /*0040*/ 	.short	0x0005
        /*0042*/ 	.short	0x0020
        /*0044*/ 	.byte	0x00, 0xf0, 0x21, 0x00


	//----- nvinfo : EIATTR_KPARAM_INFO
	.align		4
.L_137:
        /*0048*/ 	.byte	0x04, 0x17
        /*004a*/ 	.short	(.L_139 - .L_138)
.L_138:
        /*004c*/ 	.word	0x00000000
        /*0050*/ 	.short	0x0004
        /*0052*/ 	.short	0x001c
        /*0054*/ 	.byte	0x00, 0xf0, 0x11, 0x00


	//----- nvinfo : EIATTR_KPARAM_INFO
	.align		4
.L_139:
        /*0058*/ 	.byte	0x04, 0x17
        /*005a*/ 	.short	(.L_141 - .L_140)
.L_140:
        /*005c*/ 	.word	0x00000000
        /*0060*/ 	.short	0x0003
        /*0062*/ 	.short	0x0018
        /*0064*/ 	.byte	0x00, 0xf0, 0x11, 0x00


	//----- nvinfo : EIATTR_KPARAM_INFO
	.align		4
.L_141:
        /*0068*/ 	.byte	0x04, 0x17
        /*006a*/ 	.short	(.L_143 - .L_142)
.L_142:
        /*006c*/ 	.word	0x00000000
        /*0070*/ 	.short	0x0002
        /*0072*/ 	.short	0x0010
        /*0074*/ 	.byte	0x00, 0xf5, 0x21, 0x00


	//----- nvinfo : EIATTR_KPARAM_INFO
	.align		4
.L_143:
        /*0078*/ 	.byte	0x04, 0x17
        /*007a*/ 	.short	(.L_145 - .L_144)
.L_144:
        /*007c*/ 	.word	0x00000000
        /*0080*/ 	.short	0x0001
        /*0082*/ 	.short	0x0008
        /*0084*/ 	.byte	0x00, 0xf5, 0x21, 0x00


	//----- nvinfo : EIATTR_KPARAM_INFO
	.align		4
.L_145:
        /*0088*/ 	.byte	0x04, 0x17
        /*008a*/ 	.short	(.L_147 - .L_146)
.L_146:
        /*008c*/ 	.word	0x00000000
        /*0090*/ 	.short	0x0000
        /*0092*/ 	.short	0x0000
        /*0094*/ 	.byte	0x00, 0xf5, 0x21, 0x00


	//----- nvinfo : EIATTR_SPARSE_MMA_MASK
	.align		4
.L_147:
        /*0098*/ 	.byte	0x03, 0x50
        /*009a*/ 	.short	0x0000


	//----- nvinfo : EIATTR_MAXREG_COUNT
	.align		4
        /*009c*/ 	.byte	0x03, 0x1b
        /*009e*/ 	.short	0x00ff


	//----- nvinfo : EIATTR_MERCURY_ISA_VERSION
	.align		4
        /*00a0*/ 	.byte	0x03, 0x5f
        /*00a2*/ 	.short	0x0101


	//----- nvinfo : EIATTR_VRC_CTA_INIT_COUNT
	.align		4
        /*00a4*/ 	.byte	0x02, 0x4a
	.zero		1
	.zero		1


	//----- nvinfo : EIATTR_EXIT_INSTR_OFFSETS
	.align		4
        /*00a8*/ 	.byte	0x04, 0x1c
        /*00aa*/ 	.short	(.L_149 - .L_148)


	//   ....[0]....
.L_148:
        /*00ac*/ 	.word	0x00000100


	//   ....[1]....
        /*00b0*/ 	.word	0x000014a0


	//----- nvinfo : EIATTR_CRS_STACK_SIZE
	.align		4
.L_149:
        /*00b4*/ 	.byte	0x04, 0x1e
        /*00b6*/ 	.short	(.L_151 - .L_150)
.L_150:
        /*00b8*/ 	.word	0x00000000


	//----- nvinfo : EIATTR_CBANK_PARAM_SIZE
	.align		4
.L_151:
        /*00bc*/ 	.byte	0x03, 0x19
        /*00be*/ 	.short	0x0040


	//----- nvinfo : EIATTR_PARAM_CBANK
	.align		4
        /*00c0*/ 	.byte	0x04, 0x0a
        /*00c2*/ 	.short	(.L_153 - .L_152)
	.align		4
.L_152:
        /*00c4*/ 	.word	index@(.nv.constant0._Z9compute_bPfS_S_iidddd)
        /*00c8*/ 	.short	0x0380
        /*00ca*/ 	.short	0x0040


	//----- nvinfo : EIATTR_SW_WAR
	.align		4
.L_153:
        /*00cc*/ 	.byte	0x04, 0x36
        /*00ce*/ 	.short	(.L_155 - .L_154)
.L_154:
        /*00d0*/ 	.word	0x00000008
.L_155:


//--------------------- .nv.callgraph             --------------------------
	.section	.nv.callgraph,"",@"SHT_CUDA_CALLGRAPH"
	.align	4
	.sectionentsize	8
	.align		4
        /*0000*/ 	.word	0x00000000
	.align		4
        /*0004*/ 	.word	0xffffffff
	.align		4
        /*0008*/ 	.word	0x00000000
	.align		4
        /*000c*/ 	.word	0xfffffffe
	.align		4
        /*0010*/ 	.word	0x00000000
	.align		4
        /*0014*/ 	.word	0xfffffffd
	.align		4
        /*0018*/ 	.word	0x00000000
	.align		4
        /*001c*/ 	.word	0xfffffffc


//--------------------- .text._Z10reduce_sumPfS_i --------------------------
	.section	.text._Z10reduce_sumPfS_i,"ax",@progbits
	.align	128
        .global         _Z10reduce_sumPfS_i
        .type           _Z10reduce_sumPfS_i,@function
        .size           _Z10reduce_sumPfS_i,(.L_x_68 - _Z10reduce_sumPfS_i)
        .other          _Z10reduce_sumPfS_i,@"STO_CUDA_ENTRY STV_DEFAULT"
_Z10reduce_sumPfS_i:
.text._Z10reduce_sumPfS_i:
[----:B------:R-:W-:Y:S01]  /*0000*/  LDC R1, c[0x0][0x37c] ;  /* 0x0000df00ff017b82 */ /* 0x000fe20000000800 */
[----:B------:R-:W0:Y:S01]  /*0010*/  S2R R6, SR_TID.X ;  /* 0x0000000000067919 */ /* 0x000e220000002100 */
[----:B------:R-:W0:Y:S01]  /*0020*/  LDCU UR8, c[0x0][0x360] ;  /* 0x00006c00ff0877ac */ /* 0x000e220008000800 */
[----:B------:R-:W-:Y:S01]  /*0030*/  IMAD.MOV.U32 R4, RZ, RZ, RZ ;  /* 0x000000ffff047224 */ /* 0x000fe200078e00ff */
[----:B------:R-:W0:Y:S01]  /*0040*/  S2R R7, SR_CTAID.X ;  /* 0x0000000000077919 */ /* 0x000e220000002500 */
[----:B------:R-:W1:Y:S01]  /*0050*/  LDCU UR4, c[0x0][0x390] ;  /* 0x00007200ff0477ac */ /* 0x000e620008000800 */
[----:B------:R-:W2:Y:S01]  /*0060*/  LDCU.64 UR6, c[0x0][0x358] ;  /* 0x00006b00ff0677ac */ /* 0x000ea20008000a00 */
[----:B0-----:R-:W-:-:S05]  /*0070*/  IMAD R5, R7, UR8, R6 ;  /* 0x0000000807057c24 */ /* 0x001fca000f8e0206 */
[----:B-1----:R-:W-:-:S13]  /*0080*/  ISETP.GE.AND P0, PT, R5, UR4, PT ;  /* 0x0000000405007c0c */ /* 0x002fda000bf06270 */
[----:B------:R-:W0:Y:S02]  /*0090*/  @!P0 LDC.64 R2, c[0x0][0x380] ;  /* 0x0000e000ff028b82 */ /* 0x000e240000000a00 */
[----:B0-----:R-:W-:-:S05]  /*00a0*/  @!P0 IMAD.WIDE R2, R5, 0x4, R2 ;  /* 0x0000000405028825 */ /* 0x001fca00078e0202 */
[----:B--2---:R-:W2:Y:S01]  /*00b0*/  @!P0 LDG.E R4, desc[UR6][R2.64] ;  /* 0x0000000602048981 */ /* 0x004ea2000c1e1900 */
[----:B------:R-:W0:Y:S01]  /*00c0*/  S2UR UR5, SR_CgaCtaId ;  /* 0x00000000000579c3 */ /* 0x000e220000008800 */
[----:B------:R-:W-:Y:S01]  /*00d0*/  IMAD.U32 R0, RZ, RZ, UR8 ;  /* 0x00000008ff007e24 */ /* 0x000fe2000f8e00ff */
[----:B------:R-:W-:Y:S01]  /*00e0*/  UMOV UR4, 0x400 ;  /* 0x0000040000047882 */ /* 0x000fe20000000000 */
[----:B------:R-:W-:-:S03]  /*00f0*/  ISETP.NE.AND P0, PT, R6, RZ, PT ;  /* 0x000000ff0600720c */ /* 0x000fc60003f05270 */
[----:B------:R-:W-:Y:S01]  /*0100*/  ISETP.GE.U32.AND P1, PT, R0, 0x2, PT ;  /* 0x000000020000780c */ /* 0x000fe20003f26070 */
[----:B0-----:R-:W-:-:S06]  /*0110*/  ULEA UR4, UR5, UR4, 0x18 ;  /* 0x0000000405047291 */ /* 0x001fcc000f8ec0ff */
[----:B------:R-:W-:-:S05]  /*0120*/  LEA R5, R6, UR4, 0x2 ;  /* 0x0000000406057c11 */ /* 0x000fca000f8e10ff */
[----:B--2---:R0:W-:Y:S01]  /*0130*/  STS [R5], R4 ;  /* 0x0000000405007388 */ /* 0x0041e20000000800 */
[----:B------:R-:W-:Y:S06]  /*0140*/  BAR.SYNC.DEFER_BLOCKING 0x0 ;  /* 0x0000000000007b1d */ /* 0x000fec0000010000 */
[----:B------:R-:W-:Y:S05]  /*0150*/  @!P1 BRA `(.L_x_0) ;  /* 0x00000000002c9947 */ /* 0x000fea0003800000 */
.L_x_1:
[----:B------:R-:W-:-:S04]  /*0160*/  SHF.R.U32.HI R8, RZ, 0x1, R0 ;  /* 0x00000001ff087819 */ /* 0x000fc80000011600 */
[----:B------:R-:W-:-:S13]  /*0170*/  ISETP.GE.U32.AND P1, PT, R6, R8, PT ;  /* 0x000000080600720c */ /* 0x000fda0003f26070 */
[----:B------:R-:W-:Y:S01]  /*0180*/  @!P1 LEA R2, R8, R5, 0x2 ;  /* 0x0000000508029211 */ /* 0x000fe200078e10ff */
[----:B------:R-:W-:Y:S05]  /*0190*/  @!P1 LDS R3, [R5] ;  /* 0x0000000005039984 */ /* 0x000fea0000000800 */
[----:B------:R-:W0:Y:S02]  /*01a0*/  @!P1 LDS R2, [R2] ;  /* 0x0000000002029984 */ /* 0x000e240000000800 */
[----:B0-----:R-:W-:-:S05]  /*01b0*/  @!P1 FADD R4, R2, R3 ;  /* 0x0000000302049221 */ /* 0x001fca0000000000 */
[----:B------:R1:W-:Y:S01]  /*01c0*/  @!P1 STS [R5], R4 ;  /* 0x0000000405009388 */ /* 0x0003e20000000800 */
[----:B------:R-:W-:Y:S01]  /*01d0*/  BAR.SYNC.DEFER_BLOCKING 0x0 ;  /* 0x0000000000007b1d */ /* 0x000fe20000010000 */
[----:B------:R-:W-:Y:S01]  /*01e0*/  ISETP.GT.U32.AND P1, PT, R0, 0x3, PT ;  /* 0x000000030000780c */ /* 0x000fe20003f24070 */
[----:B------:R-:W-:-:S12]  /*01f0*/  IMAD.MOV.U32 R0, RZ, RZ, R8 ;  /* 0x000000ffff007224 */ /* 0x000fd800078e0008 */
[----:B-1----:R-:W-:Y:S05]  /*0200*/  @P1 BRA `(.L_x_1) ;  /* 0xfffffffc00d41947 */ /* 0x002fea000383ffff */
.L_x_0:
[----:B------:R-:W-:Y:S05]  /*0210*/  @P0 EXIT ;  /* 0x000000000000094d */ /* 0x000fea0003800000 */
[----:B------:R-:W1:Y:S01]  /*0220*/  S2UR UR5, SR_CgaCtaId ;  /* 0x00000000000579c3 */ /* 0x000e620000008800 */
[----:B------:R-:W-:-:S07]  /*0230*/  UMOV UR4, 0x400 ;  /* 0x0000040000047882 */ /* 0x000fce0000000000 */
[----:B------:R-:W2:Y:S01]  /*0240*/  LDC.64 R2, c[0x0][0x388] ;  /* 0x0000e200ff027b82 */ /* 0x000ea20000000a00 */
[----:B-1----:R-:W-:Y:S01]  /*0250*/  ULEA UR4, UR5, UR4, 0x18 ;  /* 0x0000000405047291 */ /* 0x002fe2000f8ec0ff */
[----:B--2---:R-:W-:-:S08]  /*0260*/  IMAD.WIDE.U32 R2, R7, 0x4, R2 ;  /* 0x0000000407027825 */ /* 0x004fd000078e0002 */
[----:B0-----:R-:W0:Y:S04]  /*0270*/  LDS R5, [UR4] ;  /* 0x00000004ff057984 */ /* 0x001e280008000800 */
[----:B0-----:R-:W-:Y:S01]  /*0280*/  STG.E desc[UR6][R2.64], R5 ;  /* 0x0000000502007986 */ /* 0x001fe2000c101906 */
[----:B------:R-:W-:Y:S05]  /*0290*/  EXIT ;  /* 0x000000000000794d */ /* 0x000fea0003800000 */
.L_x_2:
[----:B------:R-:W-:-:S00]  /*02a0*/  BRA `(.L_x_2) ;  /* 0xfffffffc00fc7947 */ /* 0x000fc0000383ffff */
[----:B------:R-:W-:-:S00]  /*02b0*/  NOP ;  /* 0x0000000000007918 */ /* 0x000fc00000000000 */
        /* <DEDUP_REMOVED lines=12> */
.L_x_68:


//--------------------- .text._Z20compute_squared_diffPfS_S_i --------------------------
	.section	.text._Z20compute_squared_diffPfS_S_i,"ax",@progbits
	.align	128
        .global         _Z20compute_squared_diffPfS_S_i
        .type           _Z20compute_squared_diffPfS_S_i,@function
        .size           _Z20compute_squared_diffPfS_S_i,(.L_x_69 - _Z20compute_squared_diffPfS_S_i)
        .other          _Z20compute_squared_diffPfS_S_i,@"STO_CUDA_ENTRY STV_DEFAULT"
_Z20compute_squared_diffPfS_S_i:
.text._Z20compute_squared_diffPfS_S_i:
[----:B------:R-:W-:Y:S01]  /*0000*/  LDC R1, c[0x0][0x37c] ;  /* 0x0000df00ff017b82 */ /* 0x000fe20000000800 */
[----:B------:R-:W0:Y:S07]  /*0010*/  S2R R0, SR_TID.X ;  /* 0x0000000000007919 */ /* 0x000e2e0000002100 */
[----:B------:R-:W0:Y:S01]  /*0020*/  S2UR UR4, SR_CTAID.X ;  /* 0x00000000000479c3 */ /* 0x000e220000002500 */
[----:B------:R-:W1:Y:S07]  /*0030*/  LDCU UR5, c[0x0][0x398] ;  /* 0x00007300ff0577ac */ /* 0x000e6e0008000800 */
[----:B------:R-:W0:Y:S02]  /*0040*/  LDC R9, c[0x0][0x360] ;  /* 0x0000d800ff097b82 */ /* 0x000e240000000800 */
[----:B0-----:R-:W-:-:S05]  /*0050*/  IMAD R9, R9, UR4, R0 ;  /* 0x0000000409097c24 */ /* 0x001fca000f8e0200 */
[----:B-1----:R-:W-:-:S13]  /*0060*/  ISETP.GE.AND P0, PT, R9, UR5, PT ;  /* 0x0000000509007c0c */ /* 0x002fda000bf06270 */
[----:B------:R-:W-:Y:S05]  /*0070*/  @P0 EXIT ;  /* 0x000000000000094d */ /* 0x000fea0003800000 */
[----:B------:R-:W0:Y:S01]  /*0080*/  LDC.64 R2, c[0x0][0x380] ;  /* 0x0000e000ff027b82 */ /* 0x000e220000000a00 */
[----:B------:R-:W1:Y:S07]  /*0090*/  LDCU.64 UR4, c[0x0][0x358] ;  /* 0x00006b00ff0477ac */ /* 0x000e6e0008000a00 */
[----:B------:R-:W2:Y:S08]  /*00a0*/  LDC.64 R4, c[0x0][0x388] ;  /* 0x0000e200ff047b82 */ /* 0x000eb00000000a00 */
[----:B------:R-:W3:Y:S01]  /*00b0*/  LDC.64 R6, c[0x0][0x390] ;  /* 0x0000e400ff067b82 */ /* 0x000ee20000000a00 */
[----:B0-----:R-:W-:-:S06]  /*00c0*/  IMAD.WIDE R2, R9, 0x4, R2 ;  /* 0x0000000409027825 */ /* 0x001fcc00078e0202 */
[----:B-1----:R-:W4:Y:S01]  /*00d0*/  LDG.E R2, desc[UR4][R2.64] ;  /* 0x0000000402027981 */ /* 0x002f22000c1e1900 */
[----:B--2---:R-:W-:-:S06]  /*00e0*/  IMAD.WIDE R4, R9, 0x4, R4 ;  /* 0x0000000409047825 */ /* 0x004fcc00078e0204 */
[----:B------:R-:W4:Y:S01]  /*00f0*/  LDG.E R5, desc[UR4][R4.64] ;  /* 0x0000000404057981 */ /* 0x000f22000c1e1900 */
[----:B---3--:R-:W-:-:S04]  /*0100*/  IMAD.WIDE R6, R9, 0x4, R6 ;  /* 0x0000000409067825 */ /* 0x008fc800078e0206 */
[----:B----4-:R-:W-:-:S04]  /*0110*/  FADD R0, R2, -R5 ;  /* 0x8000000502007221 */ /* 0x010fc80000000000 */
[----:B------:R-:W-:-:S05]  /*0120*/  FMUL R9, R0, R0 ;  /* 0x0000000000097220 */ /* 0x000fca0000400000 */
[----:B------:R-:W-:Y:S01]  /*0130*/  STG.E desc[UR4][R6.64], R9 ;  /* 0x0000000906007986 */ /* 0x000fe2000c101904 */
[----:B------:R-:W-:Y:S05]  /*0140*/  EXIT ;  /* 0x000000000000794d */ /* 0x000fea0003800000 */
.L_x_3:
        /* <DEDUP_REMOVED lines=11> */
.L_x_69:


//--------------------- .text._Z10compute_uvPfS_S_S_S_iiddddd --------------------------
	.section	.text._Z10compute_uvPfS_S_S_S_iiddddd,"ax",@progbits
	.align	128
        .global         _Z10compute_uvPfS_S_S_S_iiddddd
        .type           _Z10compute_uvPfS_S_S_S_iiddddd,@function
        .size           _Z10compute_uvPfS_S_S_S_iiddddd,(.L_x_63 - _Z10compute_uvPfS_S_S_S_iiddddd)
        .other          _Z10compute_uvPfS_S_S_S_iiddddd,@"STO_CUDA_ENTRY STV_DEFAULT"
_Z10compute_uvPfS_S_S_S_iiddddd:
.text._Z10compute_uvPfS_S_S_S_iiddddd:
[----:B------:R-:W-:Y:S01]  /*0000*/  LDC R1, c[0x0][0x37c] ;  /* 0x0000df00ff017b82 */ /* 0x000fe20000000800 */
[----:B------:R-:W0:Y:S07]  /*0010*/  S2R R0, SR_TID.X ;  /* 0x0000000000007919 */ /* 0x000e2e0000002100 */
[----:B------:R-:W0:Y:S01]  /*0020*/  S2UR UR4, SR_CTAID.X ;  /* 0x00000000000479c3 */ /* 0x000e220000002500 */
[----:B------:R-:W1:Y:S01]  /*0030*/  LDCU.64 UR6, c[0x0][0x3a8] ;  /* 0x00007500ff0677ac */ /* 0x000e620008000a00 */
[----:B------:R-:W-:Y:S01]  /*0040*/  BSSY.RECONVERGENT B0, `(.L_x_4) ;  /* 0x000013c000007945 */ /* 0x000fe20003800200 */
[----:B------:R-:W2:Y:S05]  /*0050*/  S2R R3, SR_TID.Y ;  /* 0x0000000000037919 */ /* 0x000eaa0000002200 */
[----:B------:R-:W0:Y:S08]  /*0060*/  LDC R7, c[0x0][0x360] ;  /* 0x0000d800ff077b82 */ /* 0x000e300000000800 */
[----:B------:R-:W2:Y:S01]  /*0070*/  S2UR UR5, SR_CTAID.Y ;  /* 0x00000000000579c3 */ /* 0x000ea20000002600 */
[----:B-1----:R-:W-:-:S07]  /*0080*/  IMAD.U32 R13, RZ, RZ, UR6 ;  /* 0x00000006ff0d7e24 */ /* 0x002fce000f8e00ff */
[----:B------:R-:W2:Y:S01]  /*0090*/  LDC R6, c[0x0][0x364] ;  /* 0x0000d900ff067b82 */ /* 0x000ea20000000800 */
[----:B0-----:R-:W-:Y:S01]  /*00a0*/  IMAD R7, R7, UR4, R0 ;  /* 0x0000000407077c24 */ /* 0x001fe2000f8e0200 */
[----:B------:R-:W-:Y:S01]  /*00b0*/  UIADD3 UR4, UPT, UPT, UR7, -0x1, URZ ;  /* 0xffffffff07047890 */ /* 0x000fe2000fffe0ff */
[----:B------:R-:W-:Y:S01]  /*00c0*/  VIADD R0, R13, 0xffffffff ;  /* 0xffffffff0d007836 */ /* 0x000fe20000000000 */
[----:B------:R-:W0:Y:S04]  /*00d0*/  LDCU.64 UR6, c[0x0][0x358] ;  /* 0x00006b00ff0677ac */ /* 0x000e280008000a00 */
[----:B------:R-:W-:-:S04]  /*00e0*/  ISETP.GE.AND P0, PT, R7, R0, PT ;  /* 0x000000000700720c */ /* 0x000fc80003f06270 */
[----:B------:R-:W-:Y:S01]  /*00f0*/  ISETP.LT.OR P0, PT, R7, 0x1, P0 ;  /* 0x000000010700780c */ /* 0x000fe20000701670 */
[----:B--2---:R-:W-:-:S05]  /*0100*/  IMAD R6, R6, UR5, R3 ;  /* 0x0000000506067c24 */ /* 0x004fca000f8e0203 */
[----:B------:R-:W-:-:S04]  /*0110*/  ISETP.EQ.OR P0, PT, R6, RZ, P0 ;  /* 0x000000ff0600720c */ /* 0x000fc80000702670 */
[----:B------:R-:W-:-:S13]  /*0120*/  ISETP.GE.OR P0, PT, R6, UR4, P0 ;  /* 0x0000000406007c0c */ /* 0x000fda0008706670 */
[----:B0-----:R-:W-:Y:S05]  /*0130*/  @P0 BRA `(.L_x_5) ;  /* 0x0000001000b00947 */ /* 0x001fea0003800000 */
[----:B------:R-:W0:Y:S01]  /*0140*/  LDC.64 R20, c[0x0][0x390] ;  /* 0x0000e400ff147b82 */ /* 0x000e220000000a00 */
[----:B------:R-:W-:Y:S01]  /*0150*/  IMAD R0, R6, R13, R7 ;  /* 0x0000000d06007224 */ /* 0x000fe200078e0207 */
[----:B------:R-:W1:Y:S06]  /*0160*/  LDCU UR5, c[0x0][0x3b4] ;  /* 0x00007680ff0577ac */ /* 0x000e6c0008000800 */
[----:B------:R-:W2:Y:S01]  /*0170*/  LDC.64 R14, c[0x0][0x3b0] ;  /* 0x0000ec00ff0e7b82 */ /* 0x000ea20000000a00 */
[----:B------:R-:W-:Y:S01]  /*0180*/  IMAD.MOV.U32 R2, RZ, RZ, 0x1 ;  /* 0x00000001ff027424 */ /* 0x000fe200078e00ff */
[----:B------:R-:W3:Y:S01]  /*0190*/  LDCU.64 UR8, c[0x0][0x3c0] ;  /* 0x00007800ff0877ac */ /* 0x000ee20008000a00 */
[----:B0-----:R-:W-:-:S05]  /*01a0*/  IMAD.WIDE R20, R0, 0x4, R20 ;  /* 0x0000000400147825 */ /* 0x001fca00078e0214 */
[----:B------:R-:W4:Y:S01]  /*01b0*/  LDG.E R11, desc[UR6][R20.64] ;  /* 0x00000006140b7981 */ /* 0x000f22000c1e1900 */
[----:B-1----:R-:W2:Y:S01]  /*01c0*/  MUFU.RCP64H R3, UR5 ;  /* 0x0000000500037d08 */ /* 0x002ea20008001800 */
[----:B------:R-:W-:Y:S01]  /*01d0*/  BSSY.RECONVERGENT B1, `(.L_x_6) ;  /* 0x0000019000017945 */ /* 0x000fe20003800200 */
[----:B--2---:R-:W-:-:S08]  /*01e0*/  DFMA R4, R2, -R14, 1 ;  /* 0x3ff000000204742b */ /* 0x004fd0000000080e */
[----:B------:R-:W-:-:S08]  /*01f0*/  DFMA R4, R4, R4, R4 ;  /* 0x000000040404722b */ /* 0x000fd00000000004 */
[----:B------:R-:W-:-:S08]  /*0200*/  DFMA R4, R2, R4, R2 ;  /* 0x000000040204722b */ /* 0x000fd00000000002 */
[----:B------:R-:W-:-:S08]  /*0210*/  DFMA R8, R4, -R14, 1 ;  /* 0x3ff000000408742b */ /* 0x000fd0000000080e */
[----:B------:R-:W-:Y:S01]  /*0220*/  DFMA R8, R4, R8, R4 ;  /* 0x000000080408722b */ /* 0x000fe20000000004 */
[----:B----4-:R-:W3:Y:S02]  /*0230*/  F2F.F64.F32 R12, R11 ;  /* 0x0000000b000c7310 */ /* 0x010ee40000201800 */
[----:B---3--:R-:W-:-:S08]  /*0240*/  DMUL R2, R12, UR8 ;  /* 0x000000080c027c28 */ /* 0x008fd00008000000 */
[----:B------:R-:W-:Y:S02]  /*0250*/  DMUL R22, R2, R8 ;  /* 0x0000000802167228 */ /* 0x000fe40000000000 */
[----:B------:R-:W-:-:S06]  /*0260*/  FSETP.GEU.AND P1, PT, |R3|, 6.5827683646048100446e-37, PT ;  /* 0x036000000300780b */ /* 0x000fcc0003f2e200 */
[----:B------:R-:W-:-:S08]  /*0270*/  DFMA R4, R22, -R14, R2 ;  /* 0x8000000e1604722b */ /* 0x000fd00000000002 */
[----:B------:R-:W-:-:S10]  /*0280*/  DFMA R22, R8, R4, R22 ;  /* 0x000000040816722b */ /* 0x000fd40000000016 */
[----:B------:R-:W-:-:S05]  /*0290*/  FFMA R4, RZ, UR5, R23 ;  /* 0x00000005ff047c23 */ /* 0x000fca0008000017 */
[----:B------:R-:W-:-:S13]  /*02a0*/  FSETP.GT.AND P0, PT, |R4|, 1.469367938527859385e-39, PT ;  /* 0x001000000400780b */ /* 0x000fda0003f04200 */
[----:B------:R-:W-:Y:S05]  /*02b0*/  @P0 BRA P1, `(.L_x_7) ;  /* 0x0000000000280947 */ /* 0x000fea0000800000 */
[----:B------:R-:W0:Y:S01]  /*02c0*/  LDCU.64 UR8, c[0x0][0x3b0] ;  /* 0x00007600ff0877ac */ /* 0x000e220008000a00 */
[----:B------:R-:W-:Y:S01]  /*02d0*/  MOV R23, R2 ;  /* 0x0000000200177202 */ /* 0x000fe20000000f00 */
[----:B------:R-:W-:Y:S01]  /*02e0*/  IMAD.MOV.U32 R22, RZ, RZ, R3 ;  /* 0x000000ffff167224 */ /* 0x000fe200078e0003 */
[----:B------:R-:W-:Y:S01]  /*02f0*/  MOV R8, 0x330 ;  /* 0x0000033000087802 */ /* 0x000fe20000000f00 */
[----:B0-----:R-:W-:Y:S02]  /*0300*/  IMAD.U32 R24, RZ, RZ, UR8 ;  /* 0x00000008ff187e24 */ /* 0x001fe4000f8e00ff */
[----:B------:R-:W-:-:S07]  /*0310*/  IMAD.U32 R27, RZ, RZ, UR9 ;  /* 0x00000009ff1b7e24 */ /* 0x000fce000f8e00ff */
[----:B------:R-:W-:Y:S05]  /*0320*/  CALL.REL.NOINC `($__internal_0_$__cuda_sm20_div_rn_f64_full) ;  /* 0x0000001000b47944 */ /* 0x000fea0003c00000 */
[----:B------:R-:W-:-:S04]  /*0330*/  LOP3.LUT R23, R23, R22, RZ, 0x3c, !PT ;  /* 0x0000001617177212 */ /* 0x000fc800078e3cff */
[----:B------:R-:W-:-:S04]  /*0340*/  LOP3.LUT R22, R23, R22, RZ, 0x3c, !PT ;  /* 0x0000001617167212 */ /* 0x000fc800078e3cff */
[----:B------:R-:W-:-:S07]  /*0350*/  LOP3.LUT R23, R23, R22, RZ, 0x3c, !PT ;  /* 0x0000001617177212 */ /* 0x000fce00078e3cff */
.L_x_7:
[----:B------:R-:W-:Y:S05]  /*0360*/  BSYNC.RECONVERGENT B1 ;  /* 0x0000000000017941 */ /* 0x000fea0003800200 */
.L_x_6:
[----:B------:R-:W2:Y:S01]  /*0370*/  LDG.E R4, desc[UR6][R20.64+-0x4] ;  /* 0xfffffc0614047981 */ /* 0x000ea2000c1e1900 */
[----:B------:R-:W0:Y:S01]  /*0380*/  LDCU UR5, c[0x0][0x3bc] ;  /* 0x00007780ff0577ac */ /* 0x000e220008000800 */
[----:B------:R-:W1:Y:S01]  /*0390*/  LDC.64 R16, c[0x0][0x3b8] ;  /* 0x0000ee00ff107b82 */ /* 0x000e620000000a00 */
[----:B------:R-:W-:Y:S01]  /*03a0*/  MOV R8, 0x1 ;  /* 0x0000000100087802 */ /* 0x000fe20000000f00 */
[----:B------:R-:W-:Y:S01]  /*03b0*/  BSSY.RECONVERGENT B1, `(.L_x_8) ;  /* 0x000001a000017945 */ /* 0x000fe20003800200 */
[----:B------:R-:W-:Y:S01]  /*03c0*/  FSETP.GEU.AND P1, PT, |R3|, 6.5827683646048100446e-37, PT ;  /* 0x036000000300780b */ /* 0x000fe20003f2e200 */
[----:B0-----:R-:W1:Y:S03]  /*03d0*/  MUFU.RCP64H R9, UR5 ;  /* 0x0000000500097d08 */ /* 0x001e660008001800 */
[----:B-1----:R-:W-:-:S08]  /*03e0*/  DFMA R14, R8, -R16, 1 ;  /* 0x3ff00000080e742b */ /* 0x002fd00000000810 */
[----:B------:R-:W-:-:S08]  /*03f0*/  DFMA R14, R14, R14, R14 ;  /* 0x0000000e0e0e722b */ /* 0x000fd0000000000e */
[----:B------:R-:W-:-:S08]  /*0400*/  DFMA R14, R8, R14, R8 ;  /* 0x0000000e080e722b */ /* 0x000fd00000000008 */
[----:B------:R-:W-:-:S08]  /*0410*/  DFMA R8, R14, -R16, 1 ;  /* 0x3ff000000e08742b */ /* 0x000fd00000000810 */
[----:B------:R-:W-:-:S08]  /*0420*/  DFMA R8, R14, R8, R14 ;  /* 0x000000080e08722b */ /* 0x000fd0000000000e */
[----:B------:R-:W-:-:S08]  /*0430*/  DMUL R14, R2, R8 ;  /* 0x00000008020e7228 */ /* 0x000fd00000000000 */
[----:B------:R-:W-:-:S08]  /*0440*/  DFMA R16, R14, -R16, R2 ;  /* 0x800000100e10722b */ /* 0x000fd00000000002 */
[----:B------:R-:W-:-:S10]  /*0450*/  DFMA R14, R8, R16, R14 ;  /* 0x00000010080e722b */ /* 0x000fd4000000000e */
[----:B------:R-:W-:-:S05]  /*0460*/  FFMA R10, RZ, UR5, R15 ;  /* 0x00000005ff0a7c23 */ /* 0x000fca000800000f */
[----:B------:R-:W-:Y:S01]  /*0470*/  FSETP.GT.AND P0, PT, |R10|, 1.469367938527859385e-39, PT ;  /* 0x001000000a00780b */ /* 0x000fe20003f04200 */
[----:B--2---:R-:W-:-:S04]  /*0480*/  FADD R5, R11, -R4 ;  /* 0x800000040b057221 */ /* 0x004fc80000000000 */
[----:B------:R-:W0:Y:S02]  /*0490*/  F2F.F64.F32 R8, R5 ;  /* 0x0000000500087310 */ /* 0x000e240000201800 */
[----:B0-----:R-:W-:-:S06]  /*04a0*/  DFMA R12, R8, -R22, R12 ;  /* 0x80000016080c722b */ /* 0x001fcc000000000c */
[----:B------:R-:W-:Y:S05]  /*04b0*/  @P0 BRA P1, `(.L_x_9) ;  /* 0x0000000000240947 */ /* 0x000fea0000800000 */
[----:B------:R-:W0:Y:S01]  /*04c0*/  LDCU.64 UR8, c[0x0][0x3b8] ;  /* 0x00007700ff0877ac */ /* 0x000e220008000a00 */
[----:B------:R-:W-:Y:S01]  /*04d0*/  IMAD.MOV.U32 R23, RZ, RZ, R2 ;  /* 0x000000ffff177224 */ /* 0x000fe200078e0002 */
[----:B------:R-:W-:Y:S01]  /*04e0*/  MOV R8, 0x530 ;  /* 0x0000053000087802 */ /* 0x000fe20000000f00 */
[----:B------:R-:W-:Y:S01]  /*04f0*/  IMAD.MOV.U32 R22, RZ, RZ, R3 ;  /* 0x000000ffff167224 */ /* 0x000fe200078e0003 */
[----:B0-----:R-:W-:Y:S01]  /*0500*/  MOV R24, UR8 ;  /* 0x0000000800187c02 */ /* 0x001fe20008000f00 */
[----:B------:R-:W-:-:S07]  /*0510*/  IMAD.U32 R27, RZ, RZ, UR9 ;  /* 0x00000009ff1b7e24 */ /* 0x000fce000f8e00ff */
[----:B------:R-:W-:Y:S05]  /*0520*/  CALL.REL.NOINC `($__internal_0_$__cuda_sm20_div_rn_f64_full) ;  /* 0x0000001000347944 */ /* 0x000fea0003c00000 */
[----:B------:R-:W-:Y:S01]  /*0530*/  IMAD.MOV.U32 R14, RZ, RZ, R23 ;  /* 0x000000ffff0e7224 */ /* 0x000fe200078e0017 */
[----:B------:R-:W-:-:S07]  /*0540*/  MOV R15, R22 ;  /* 0x00000016000f7202 */ /* 0x000fce0000000f00 */
.L_x_9:
[----:B------:R-:W-:Y:S05]  /*0550*/  BSYNC.RECONVERGENT B1 ;  /* 0x0000000000017941 */ /* 0x000fea0003800200 */
.L_x_8:
[----:B------:R-:W0:Y:S01]  /*0560*/  LDC R3, c[0x0][0x3a8] ;  /* 0x0000ea00ff037b82 */ /* 0x000e220000000800 */
[----:B------:R-:W1:Y:S07]  /*0570*/  LDCU.64 UR8, c[0x0][0x3b0] ;  /* 0x00007600ff0877ac */ /* 0x000e6e0008000a00 */
[----:B------:R-:W2:Y:S08]  /*0580*/  LDC.64 R16, c[0x0][0x390] ;  /* 0x0000e400ff107b82 */ /* 0x000eb00000000a00 */
[----:B------:R-:W3:Y:S01]  /*0590*/  LDC.64 R18, c[0x0][0x3c8] ;  /* 0x0000f200ff127b82 */ /* 0x000ee20000000a00 */
[----:B0-----:R-:W-:-:S04]  /*05a0*/  IMAD R2, R6, R3, -R3 ;  /* 0x0000000306027224 */ /* 0x001fc800078e0a03 */
[----:B------:R-:W-:-:S04]  /*05b0*/  IMAD.IADD R9, R7, 0x1, R2 ;  /* 0x0000000107097824 */ /* 0x000fc800078e0202 */
[----:B--2---:R-:W-:-:S05]  /*05c0*/  IMAD.WIDE R16, R9, 0x4, R16 ;  /* 0x0000000409107825 */ /* 0x004fca00078e0210 */
[----:B------:R0:W2:Y:S01]  /*05d0*/  LDG.E R10, desc[UR6][R16.64] ;  /* 0x00000006100a7981 */ /* 0x0000a2000c1e1900 */
[----:B------:R-:W-:Y:S01]  /*05e0*/  IMAD.MOV.U32 R22, RZ, RZ, 0x1 ;  /* 0x00000001ff167424 */ /* 0x000fe200078e00ff */
[----:B---3--:R-:W-:-:S08]  /*05f0*/  DADD R18, R18, R18 ;  /* 0x0000000012127229 */ /* 0x008fd00000000012 */
[----:B-1----:R-:W-:-:S06]  /*0600*/  DMUL R24, R18, UR8 ;  /* 0x0000000812187c28 */ /* 0x002fcc0008000000 */
[----:B------:R-:W1:Y:S02]  /*0610*/  MUFU.RCP64H R23, R25 ;  /* 0x0000001900177308 */ /* 0x000e640000001800 */
[----:B-1----:R-:W-:-:S08]  /*0620*/  DFMA R2, -R24, R22, 1 ;  /* 0x3ff000001802742b */ /* 0x002fd00000000116 */
[----:B------:R-:W-:Y:S02]  /*0630*/  DFMA R26, R2, R2, R2 ;  /* 0x00000002021a722b */ /* 0x000fe40000000002 */
[----:B------:R-:W1:Y:S06]  /*0640*/  LDC.64 R2, c[0x0][0x3c0] ;  /* 0x0000f000ff027b82 */ /* 0x000e6c0000000a00 */
[----:B------:R-:W-:-:S08]  /*0650*/  DFMA R26, R22, R26, R22 ;  /* 0x0000001a161a722b */ /* 0x000fd00000000016 */
[----:B0-----:R-:W-:-:S08]  /*0660*/  DFMA R16, -R24, R26, 1 ;  /* 0x3ff000001810742b */ /* 0x001fd0000000011a */
[----:B------:R-:W-:Y:S01]  /*0670*/  DFMA R16, R26, R16, R26 ;  /* 0x000000101a10722b */ /* 0x000fe2000000001a */
[----:B------:R-:W0:Y:S07]  /*0680*/  LDC R26, c[0x0][0x3c4] ;  /* 0x0000f100ff1a7b82 */ /* 0x000e2e0000000800 */
[----:B-1----:R-:W-:-:S08]  /*0690*/  DMUL R22, R16, R2 ;  /* 0x0000000210167228 */ /* 0x002fd00000000000 */
[----:B------:R-:W-:-:S08]  /*06a0*/  DFMA R2, -R24, R22, R2 ;  /* 0x000000161802722b */ /* 0x000fd00000000102 */
[----:B------:R-:W-:Y:S01]  /*06b0*/  DFMA R22, R16, R2, R22 ;  /* 0x000000021016722b */ /* 0x000fe20000000016 */
[----:B0-----:R-:W-:-:S09]  /*06c0*/  FSETP.GEU.AND P1, PT, |R26|, 6.5827683646048100446e-37, PT ;  /* 0x036000001a00780b */ /* 0x001fd20003f2e200 */
[----:B------:R-:W-:-:S05]  /*06d0*/  FFMA R8, RZ, R25, R23 ;  /* 0x00000019ff087223 */ /* 0x000fca0000000017 */
[----:B------:R-:W-:Y:S01]  /*06e0*/  FSETP.GT.AND P0, PT, |R8|, 1.469367938527859385e-39, PT ;  /* 0x001000000800780b */ /* 0x000fe20003f04200 */
[----:B--2---:R-:W-:-:S04]  /*06f0*/  FADD R5, R11, -R10 ;  /* 0x8000000a0b057221 */ /* 0x004fc80000000000 */
[----:B------:R-:W0:Y:S02]  /*0700*/  F2F.F64.F32 R2, R5 ;  /* 0x0000000500027310 */ /* 0x000e240000201800 */
[----:B0-----:R-:W-:-:S06]  /*0710*/  DFMA R12, R2, -R14, R12 ;  /* 0x8000000e020c722b */ /* 0x001fcc000000000c */
[----:B------:R-:W-:Y:S05]  /*0720*/  @P0 BRA P1, `(.L_x_10) ;  /* 0x0000000000240947 */ /* 0x000fea0000800000 */
[----:B------:R-:W0:Y:S01]  /*0730*/  LDCU.64 UR8, c[0x0][0x3c0] ;  /* 0x00007800ff0877ac */ /* 0x000e220008000a00 */
[----:B------:R-:W-:Y:S02]  /*0740*/  MOV R27, R25 ;  /* 0x00000019001b7202 */ /* 0x000fe40000000f00 */
[----:B------:R-:W-:Y:S01]  /*0750*/  MOV R8, 0x790 ;  /* 0x0000079000087802 */ /* 0x000fe20000000f00 */
[----:B0-----:R-:W-:Y:S02]  /*0760*/  IMAD.U32 R23, RZ, RZ, UR8 ;  /* 0x00000008ff177e24 */ /* 0x001fe4000f8e00ff */
[----:B------:R-:W-:-:S07]  /*0770*/  IMAD.U32 R22, RZ, RZ, UR9 ;  /* 0x00000009ff167e24 */ /* 0x000fce000f8e00ff */
[----:B------:R-:W-:Y:S05]  /*0780*/  CALL.REL.NOINC `($__internal_0_$__cuda_sm20_div_rn_f64_full) ;  /* 0x0000000c009c7944 */ /* 0x000fea0003c00000 */
[----:B------:R-:W-:-:S04]  /*0790*/  LOP3.LUT R23, R23, R22, RZ, 0x3c, !PT ;  /* 0x0000001617177212 */ /* 0x000fc800078e3cff */
[----:B------:R-:W-:-:S04]  /*07a0*/  LOP3.LUT R22, R23, R22, RZ, 0x3c, !PT ;  /* 0x0000001617167212 */ /* 0x000fc800078e3cff */
[----:B------:R-:W-:-:S07]  /*07b0*/  LOP3.LUT R23, R23, R22, RZ, 0x3c, !PT ;  /* 0x0000001617177212 */ /* 0x000fce00078e3cff */
.L_x_10:
[----:B------:R-:W0:Y:S08]  /*07c0*/  LDC.64 R16, c[0x0][0x3a0] ;  /* 0x0000e800ff107b82 */ /* 0x000e300000000a00 */
[----:B------:R-:W1:Y:S01]  /*07d0*/  LDC.64 R24, c[0x0][0x3b0] ;  /* 0x0000ec00ff187b82 */ /* 0x000e620000000a00 */
[----:B------:R-:W-:Y:S01]  /*07e0*/  MOV R2, 0x1 ;  /* 0x0000000100027802 */ /* 0x000fe20000000f00 */
[----:B------:R-:W2:Y:S01]  /*07f0*/  LDCU.64 UR8, c[0x0][0x3c0] ;  /* 0x00007800ff0877ac */ /* 0x000ea20008000a00 */
[----:B0-----:R-:W-:-:S05]  /*0800*/  IMAD.WIDE R16, R0, 0x4, R16 ;  /* 0x0000000400107825 */ /* 0x001fca00078e0210 */
[----:B------:R-:W3:Y:S04]  /*0810*/  LDG.E R8, desc[UR6][R16.64+0x4] ;  /* 0x0000040610087981 */ /* 0x000ee8000c1e1900 */
[----:B------:R-:W3:Y:S01]  /*0820*/  LDG.E R5, desc[UR6][R16.64+-0x4] ;  /* 0xfffffc0610057981 */ /* 0x000ee2000c1e1900 */
[----:B-1----:R-:W-:-:S06]  /*0830*/  DMUL R24, R24, R24 ;  /* 0x0000001818187228 */ /* 0x002fcc0000000000 */
[----:B------:R-:W0:Y:S02]  /*0840*/  MUFU.RCP64H R3, R25 ;  /* 0x0000001900037308 */ /* 0x000e240000001800 */
[----:B0-----:R-:W-:-:S08]  /*0850*/  DFMA R14, -R24, R2, 1 ;  /* 0x3ff00000180e742b */ /* 0x001fd00000000102 */
[----:B------:R-:W-:Y:S02]  /*0860*/  DFMA R26, R14, R14, R14 ;  /* 0x0000000e0e1a722b */ /* 0x000fe4000000000e */
[----:B------:R-:W2:Y:S06]  /*0870*/  LDC.64 R14, c[0x0][0x3d0] ;  /* 0x0000f400ff0e7b82 */ /* 0x000eac0000000a00 */
[----:B------:R-:W-:-:S08]  /*0880*/  DFMA R2, R2, R26, R2 ;  /* 0x0000001a0202722b */ /* 0x000fd00000000002 */
[----:B------:R-:W-:-:S08]  /*0890*/  DFMA R26, -R24, R2, 1 ;  /* 0x3ff00000181a742b */ /* 0x000fd00000000102 */
[----:B------:R-:W-:Y:S02]  /*08a0*/  DFMA R2, R2, R26, R2 ;  /* 0x0000001a0202722b */ /* 0x000fe40000000002 */
[----:B--2---:R-:W-:-:S08]  /*08b0*/  DMUL R14, R14, UR8 ;  /* 0x000000080e0e7c28 */ /* 0x004fd00008000000 */
[----:B------:R-:W-:Y:S02]  /*08c0*/  DMUL R26, R14, R2 ;  /* 0x000000020e1a7228 */ /* 0x000fe40000000000 */
[----:B------:R-:W-:-:S06]  /*08d0*/  FSETP.GEU.AND P1, PT, |R15|, 6.5827683646048100446e-37, PT ;  /* 0x036000000f00780b */ /* 0x000fcc0003f2e200 */
[----:B------:R-:W-:-:S08]  /*08e0*/  DFMA R28, -R24, R26, R14 ;  /* 0x0000001a181c722b */ /* 0x000fd0000000010e */
[----:B------:R-:W-:Y:S01]  /*08f0*/  DFMA R2, R2, R28, R26 ;  /* 0x0000001c0202722b */ /* 0x000fe2000000001a */
[----:B---3--:R-:W-:-:S09]  /*0900*/  FADD R5, R8, -R5 ;  /* 0x8000000508057221 */ /* 0x008fd20000000000 */
[----:B------:R-:W-:Y:S01]  /*0910*/  FFMA R8, RZ, R25, R3 ;  /* 0x00000019ff087223 */ /* 0x000fe20000000003 */
[----:B------:R-:W0:Y:S04]  /*0920*/  F2F.F64.F32 R26, R5 ;  /* 0x00000005001a7310 */ /* 0x000e280000201800 */
[----:B------:R-:W-:Y:S01]  /*0930*/  FSETP.GT.AND P0, PT, |R8|, 1.469367938527859385e-39, PT ;  /* 0x001000000800780b */ /* 0x000fe20003f04200 */
[----:B0-----:R-:W-:-:S12]  /*0940*/  DFMA R12, R26, -R22, R12 ;  /* 0x800000161a0c722b */ /* 0x001fd8000000000c */
[----:B------:R-:W-:Y:S05]  /*0950*/  @P0 BRA P1, `(.L_x_11) ;  /* 0x00000000001c0947 */ /* 0x000fea0000800000 */
[----:B------:R-:W-:Y:S01]  /*0960*/  IMAD.MOV.U32 R27, RZ, RZ, R25 ;  /* 0x000000ffff1b7224 */ /* 0x000fe200078e0019 */
[----:B------:R-:W-:Y:S01]  /*0970*/  MOV R22, R15 ;  /* 0x0000000f00167202 */ /* 0x000fe20000000f00 */
[----:B------:R-:W-:Y:S01]  /*0980*/  IMAD.MOV.U32 R23, RZ, RZ, R14 ;  /* 0x000000ffff177224 */ /* 0x000fe200078e000e */
[----:B------:R-:W-:-:S07]  /*0990*/  MOV R8, 0x9b0 ;  /* 0x000009b000087802 */ /* 0x000fce0000000f00 */
[----:B------:R-:W-:Y:S05]  /*09a0*/  CALL.REL.NOINC `($__internal_0_$__cuda_sm20_div_rn_f64_full) ;  /* 0x0000000c00147944 */ /* 0x000fea0003c00000 */
[----:B------:R-:W-:Y:S02]  /*09b0*/  IMAD.MOV.U32 R2, RZ, RZ, R23 ;  /* 0x000000ffff027224 */ /* 0x000fe400078e0017 */
[----:B------:R-:W-:-:S07]  /*09c0*/  IMAD.MOV.U32 R3, RZ, RZ, R22 ;  /* 0x000000ffff037224 */ /* 0x000fce00078e0016 */
.L_x_11:
[----:B------:R-:W2:Y:S01]  /*09d0*/  LDG.E R8, desc[UR6][R20.64+0x4] ;  /* 0x0000040614087981 */ /* 0x000ea2000c1e1900 */
[----:B------:R-:W0:Y:S01]  /*09e0*/  LDC.64 R24, c[0x0][0x3b8] ;  /* 0x0000ee00ff187b82 */ /* 0x000e220000000a00 */
[----:B------:R-:W-:Y:S01]  /*09f0*/  MOV R22, 0x1 ;  /* 0x0000000100167802 */ /* 0x000fe20000000f00 */
[----:B------:R-:W-:Y:S01]  /*0a00*/  FADD R11, R11, R11 ;  /* 0x0000000b0b0b7221 */ /* 0x000fe20000000000 */
[----:B------:R-:W-:Y:S01]  /*0a10*/  FSETP.GEU.AND P1, PT, |R15|, 6.5827683646048100446e-37, PT ;  /* 0x036000000f00780b */ /* 0x000fe20003f2e200 */
[----:B0-----:R-:W-:-:S06]  /*0a20*/  DMUL R24, R24, R24 ;  /* 0x0000001818187228 */ /* 0x001fcc0000000000 */
[----:B------:R-:W0:Y:S02]  /*0a30*/  MUFU.RCP64H R23, R25 ;  /* 0x0000001900177308 */ /* 0x000e240000001800 */
[----:B0-----:R-:W-:-:S08]  /*0a40*/  DFMA R26, -R24, R22, 1 ;  /* 0x3ff00000181a742b */ /* 0x001fd00000000116 */
[----:B------:R-:W-:-:S08]  /*0a50*/  DFMA R26, R26, R26, R26 ;  /* 0x0000001a1a1a722b */ /* 0x000fd0000000001a */
[----:B------:R-:W-:-:S08]  /*0a60*/  DFMA R26, R22, R26, R22 ;  /* 0x0000001a161a722b */ /* 0x000fd00000000016 */
[----:B------:R-:W-:-:S08]  /*0a70*/  DFMA R22, -R24, R26, 1 ;  /* 0x3ff000001816742b */ /* 0x000fd0000000011a */
[----:B------:R-:W-:-:S08]  /*0a80*/  DFMA R26, R26, R22, R26 ;  /* 0x000000161a1a722b */ /* 0x000fd0000000001a */
[----:B------:R-:W-:-:S08]  /*0a90*/  DMUL R22, R14, R26 ;  /* 0x0000001a0e167228 */ /* 0x000fd00000000000 */
[----:B------:R-:W-:Y:S01]  /*0aa0*/  DFMA R28, -R24, R22, R14 ;  /* 0x00000016181c722b */ /* 0x000fe2000000010e */
[----:B--2---:R-:W-:-:S04]  /*0ab0*/  FADD R5, R8, -R11 ;  /* 0x8000000b08057221 */ /* 0x004fc80000000000 */
[----:B------:R-:W-:-:S03]  /*0ac0*/  FADD R8, R4, R5 ;  /* 0x0000000504087221 */ /* 0x000fc60000000000 */
[----:B------:R-:W-:Y:S01]  /*0ad0*/  DFMA R4, R26, R28, R22 ;  /* 0x0000001c1a04722b */ /* 0x000fe20000000016 */
[----:B------:R-:W0:Y:S09]  /*0ae0*/  F2F.F64.F32 R22, R8 ;  /* 0x0000000800167310 */ /* 0x000e320000201800 */
[----:B------:R-:W-:-:S05]  /*0af0*/  FFMA R26, RZ, R25, R5 ;  /* 0x00000019ff1a7223 */ /* 0x000fca0000000005 */
[----:B------:R-:W-:Y:S01]  /*0b00*/  FSETP.GT.AND P0, PT, |R26|, 1.469367938527859385e-39, PT ;  /* 0x001000001a00780b */ /* 0x000fe20003f04200 */
[----:B0-----:R-:W-:-:S12]  /*0b10*/  DFMA R12, R22, R2, R12 ;  /* 0x00000002160c722b */ /* 0x001fd8000000000c */
        /* <DEDUP_REMOVED lines=8> */
.L_x_12:
[----:B------:R-:W0:Y:S01]  /*0ba0*/  LDC R15, c[0x0][0x3a8] ;  /* 0x0000ea00ff0f7b82 */ /* 0x000e220000000800 */
[----:B------:R-:W1:Y:S01]  /*0bb0*/  LDCU UR5, c[0x0][0x3b4] ;  /* 0x00007680ff0577ac */ /* 0x000e620008000800 */
[----:B------:R-:W2:Y:S06]  /*0bc0*/  LDCU.64 UR8, c[0x0][0x3c0] ;  /* 0x00007800ff0877ac */ /* 0x000eac0008000a00 */
[----:B------:R-:W3:Y:S08]  /*0bd0*/  LDC.64 R24, c[0x0][0x380] ;  /* 0x0000e000ff187b82 */ /* 0x000ef00000000a00 */
[----:B------:R-:W4:Y:S01]  /*0be0*/  LDC.64 R22, c[0x0][0x3b0] ;  /* 0x0000ec00ff167b82 */ /* 0x000f220000000a00 */
[----:B0-----:R-:W-:-:S07]  /*0bf0*/  IMAD.WIDE R14, R15, 0x4, R20 ;  /* 0x000000040f0e7825 */ /* 0x001fce00078e0214 */
[----:B------:R-:W0:Y:S01]  /*0c00*/  LDC.64 R20, c[0x0][0x398] ;  /* 0x0000e600ff147b82 */ /* 0x000e220000000a00 */
[----:B------:R-:W5:Y:S01]  /*0c10*/  LDG.E R14, desc[UR6][R14.64] ;  /* 0x000000060e0e7981 */ /* 0x000f62000c1e1900 */
[----:B---3--:R-:W-:-:S04]  /*0c20*/  IMAD.WIDE R24, R0, 0x4, R24 ;  /* 0x0000000400187825 */ /* 0x008fc800078e0218 */
[----:B0-----:R-:W-:-:S04]  /*0c30*/  IMAD.WIDE R20, R0, 0x4, R20 ;  /* 0x0000000400147825 */ /* 0x001fc800078e0214 */
[----:B-----5:R-:W-:-:S04]  /*0c40*/  FADD R11, -R11, R14 ;  /* 0x0000000e0b0b7221 */ /* 0x020fc80000000100 */
[----:B------:R-:W-:-:S06]  /*0c50*/  FADD R11, R10, R11 ;  /* 0x0000000b0a0b7221 */ /* 0x000fcc0000000000 */
[----:B------:R-:W0:Y:S02]  /*0c60*/  F2F.F64.F32 R10, R11 ;  /* 0x0000000b000a7310 */ /* 0x000e240000201800 */
[----:B0-----:R-:W-:-:S10]  /*0c70*/  DFMA R12, R10, R4, R12 ;  /* 0x000000040a0c722b */ /* 0x001fd4000000000c */
[----:B------:R-:W0:Y:S02]  /*0c80*/  F2F.F32.F64 R13, R12 ;  /* 0x0000000c000d7310 */ /* 0x000e240000301000 */
[----:B0-----:R0:W-:Y:S04]  /*0c90*/  STG.E desc[UR6][R24.64], R13 ;  /* 0x0000000d18007986 */ /* 0x0011e8000c101906 */
[----:B------:R-:W3:Y:S02]  /*0ca0*/  LDG.E R10, desc[UR6][R20.64] ;  /* 0x00000006140a7981 */ /* 0x000ee4000c1e1900 */
[----:B-1----:R-:W4:Y:S01]  /*0cb0*/  MUFU.RCP64H R15, UR5 ;  /* 0x00000005000f7d08 */ /* 0x002f220008001800 */
[----:B------:R-:W-:Y:S01]  /*0cc0*/  MOV R14, 0x1 ;  /* 0x00000001000e7802 */ /* 0x000fe20000000f00 */
[----:B------:R-:W-:Y:S05]  /*0cd0*/  BSSY.RECONVERGENT B1, `(.L_x_13) ;  /* 0x0000018000017945 */ /* 0x000fea0003800200 */
[----:B----4-:R-:W-:-:S08]  /*0ce0*/  DFMA R26, R14, -R22, 1 ;  /* 0x3ff000000e1a742b */ /* 0x010fd00000000816 */
[----:B------:R-:W-:-:S08]  /*0cf0*/  DFMA R26, R26, R26, R26 ;  /* 0x0000001a1a1a722b */ /* 0x000fd0000000001a */
[----:B------:R-:W-:-:S08]  /*0d00*/  DFMA R26, R14, R26, R14 ;  /* 0x0000001a0e1a722b */ /* 0x000fd0000000000e */
[----:B0-----:R-:W-:-:S08]  /*0d10*/  DFMA R12, R26, -R22, 1 ;  /* 0x3ff000001a0c742b */ /* 0x001fd00000000816 */
[----:B------:R-:W-:Y:S01]  /*0d20*/  DFMA R26, R26, R12, R26 ;  /* 0x0000000c1a1a722b */ /* 0x000fe2000000001a */
[----:B---3--:R-:W2:Y:S02]  /*0d30*/  F2F.F64.F32 R14, R10 ;  /* 0x0000000a000e7310 */ /* 0x008ea40000201800 */
[----:B--2---:R-:W-:-:S08]  /*0d40*/  DMUL R12, R14, UR8 ;  /* 0x000000080e0c7c28 */ /* 0x004fd00008000000 */
        /* <DEDUP_REMOVED lines=8> */
[----:B------:R-:W-:Y:S01]  /*0dd0*/  IMAD.MOV.U32 R23, RZ, RZ, R12 ;  /* 0x000000ffff177224 */ /* 0x000fe200078e000c */
[----:B------:R-:W-:Y:S01]  /*0de0*/  MOV R8, 0xe30 ;  /* 0x00000e3000087802 */ /* 0x000fe20000000f00 */
[----:B------:R-:W-:Y:S02]  /*0df0*/  IMAD.MOV.U32 R22, RZ, RZ, R13 ;  /* 0x000000ffff167224 */ /* 0x000fe400078e000d */
[----:B0-----:R-:W-:Y:S01]  /*0e00*/  IMAD.U32 R24, RZ, RZ, UR8 ;  /* 0x00000008ff187e24 */ /* 0x001fe2000f8e00ff */
[----:B------:R-:W-:-:S07]  /*0e10*/  MOV R27, UR9 ;  /* 0x00000009001b7c02 */ /* 0x000fce0008000f00 */
[----:B------:R-:W-:Y:S05]  /*0e20*/  CALL.REL.NOINC `($__internal_0_$__cuda_sm20_div_rn_f64_full) ;  /* 0x0000000400f47944 */ /* 0x000fea0003c00000 */
[----:B------:R-:W-:Y:S01]  /*0e30*/  IMAD.MOV.U32 R24, RZ, RZ, R23 ;  /* 0x000000ffff187224 */ /* 0x000fe200078e0017 */
[----:B------:R-:W-:-:S07]  /*0e40*/  MOV R25, R22 ;  /* 0x0000001600197202 */ /* 0x000fce0000000f00 */
.L_x_14:
[----:B------:R-:W-:Y:S05]  /*0e50*/  BSYNC.RECONVERGENT B1 ;  /* 0x0000000000017941 */ /* 0x000fea0003800200 */
.L_x_13:
[----:B------:R-:W2:Y:S01]  /*0e60*/  LDG.E R11, desc[UR6][R20.64+-0x4] ;  /* 0xfffffc06140b7981 */ /* 0x000ea2000c1e1900 */
[----:B------:R-:W0:Y:S01]  /*0e70*/  LDCU UR5, c[0x0][0x3bc] ;  /* 0x00007780ff0577ac */ /* 0x000e220008000800 */
[----:B------:R-:W1:Y:S01]  /*0e80*/  LDC.64 R22, c[0x0][0x3b8] ;  /* 0x0000ee00ff167b82 */ /* 0x000e620000000a00 */
[----:B------:R-:W-:Y:S01]  /*0e90*/  IMAD.MOV.U32 R26, RZ, RZ, 0x1 ;  /* 0x00000001ff1a7424 */ /* 0x000fe200078e00ff */
[----:B------:R-:W-:Y:S01]  /*0ea0*/  FSETP.GEU.AND P1, PT, |R13|, 6.5827683646048100446e-37, PT ;  /* 0x036000000d00780b */ /* 0x000fe20003f2e200 */
[----:B------:R-:W-:Y:S01]  /*0eb0*/  BSSY.RECONVERGENT B1, `(.L_x_15) ;  /* 0x000001a000017945 */ /* 0x000fe20003800200 */
        /* <DEDUP_REMOVED lines=25> */
.L_x_16:
[----:B------:R-:W-:Y:S05]  /*1050*/  BSYNC.RECONVERGENT B1 ;  /* 0x0000000000017941 */ /* 0x000fea0003800200 */
.L_x_15:
[----:B------:R-:W0:Y:S01]  /*1060*/  LDC.64 R12, c[0x0][0x398] ;  /* 0x0000e600ff0c7b82 */ /* 0x000e220000000a00 */
[----:B------:R-:W1:Y:S07]  /*1070*/  LDCU.64 UR8, c[0x0][0x3b8] ;  /* 0x00007700ff0877ac */ /* 0x000e6e0008000a00 */
[----:B------:R-:W2:Y:S01]  /*1080*/  LDC R30, c[0x0][0x3c4] ;  /* 0x0000f100ff1e7b82 */ /* 0x000ea20000000800 */
[----:B0-----:R-:W-:-:S06]  /*1090*/  IMAD.WIDE R12, R9, 0x4, R12 ;  /* 0x00000004090c7825 */ /* 0x001fcc00078e020c */
[----:B------:R0:W3:Y:S01]  /*10a0*/  LDG.E R12, desc[UR6][R12.64] ;  /* 0x000000060c0c7981 */ /* 0x0000e2000c1e1900 */
[----:B-1----:R-:W-:Y:S01]  /*10b0*/  DMUL R24, R18, UR8 ;  /* 0x0000000812187c28 */ /* 0x002fe20008000000 */
[----:B------:R-:W1:Y:S01]  /*10c0*/  LDCU.64 UR8, c[0x0][0x3c0] ;  /* 0x00007800ff0877ac */ /* 0x000e620008000a00 */
[----:B------:R-:W-:Y:S02]  /*10d0*/  MOV R18, 0x1 ;  /* 0x0000000100127802 */ /* 0x000fe40000000f00 */
[----:B--2---:R-:W-:Y:S02]  /*10e0*/  FSETP.GEU.AND P1, PT, |R30|, 6.5827683646048100446e-37, PT ;  /* 0x036000001e00780b */ /* 0x004fe40003f2e200 */
[----:B------:R-:W2:Y:S02]  /*10f0*/  MUFU.RCP64H R19, R25 ;  /* 0x0000001900137308 */ /* 0x000ea40000001800 */
[----:B--2---:R-:W-:-:S08]  /*1100*/  DFMA R26, -R24, R18, 1 ;  /* 0x3ff00000181a742b */ /* 0x004fd00000000112 */
[----:B------:R-:W-:-:S08]  /*1110*/  DFMA R26, R26, R26, R26 ;  /* 0x0000001a1a1a722b */ /* 0x000fd0000000001a */
[----:B------:R-:W-:-:S08]  /*1120*/  DFMA R26, R18, R26, R18 ;  /* 0x0000001a121a722b */ /* 0x000fd00000000012 */
[----:B------:R-:W-:-:S08]  /*1130*/  DFMA R18, -R24, R26, 1 ;  /* 0x3ff000001812742b */ /* 0x000fd0000000011a */
[----:B------:R-:W-:-:S08]  /*1140*/  DFMA R26, R26, R18, R26 ;  /* 0x000000121a1a722b */ /* 0x000fd0000000001a */
[----:B-1----:R-:W-:-:S08]  /*1150*/  DMUL R18, R26, UR8 ;  /* 0x000000081a127c28 */ /* 0x002fd00008000000 */
[----:B------:R-:W-:-:S08]  /*1160*/  DFMA R28, -R24, R18, UR8 ;  /* 0x00000008181c7e2b */ /* 0x000fd00008000112 */
[----:B------:R-:W-:-:S10]  /*1170*/  DFMA R18, R26, R28, R18 ;  /* 0x0000001c1a12722b */ /* 0x000fd40000000012 */
[----:B0-----:R-:W-:-:S05]  /*1180*/  FFMA R13, RZ, R25, R19 ;  /* 0x00000019ff0d7223 */ /* 0x001fca0000000013 */
[----:B------:R-:W-:Y:S01]  /*1190*/  FSETP.GT.AND P0, PT, |R13|, 1.469367938527859385e-39, PT ;  /* 0x001000000d00780b */ /* 0x000fe20003f04200 */
[----:B---3--:R-:W-:-:S04]  /*11a0*/  FADD R8, R10, -R12 ;  /* 0x8000000c0a087221 */ /* 0x008fc80000000000 */
[----:B------:R-:W0:Y:S02]  /*11b0*/  F2F.F64.F32 R26, R8 ;  /* 0x00000008001a7310 */ /* 0x000e240000201800 */
[----:B0-----:R-:W-:-:S06]  /*11c0*/  DFMA R14, R26, -R22, R14 ;  /* 0x800000161a0e722b */ /* 0x001fcc000000000e */
[----:B------:R-:W-:Y:S05]  /*11d0*/  @P0 BRA P1, `(.L_x_17) ;  /* 0x0000000000200947 */ /* 0x000fea0000800000 */
[----:B------:R-:W0:Y:S01]  /*11e0*/  LDCU.64 UR8, c[0x0][0x3c0] ;  /* 0x00007800ff0877ac */ /* 0x000e220008000a00 */
[----:B------:R-:W-:Y:S01]  /*11f0*/  IMAD.MOV.U32 R27, RZ, RZ, R25 ;  /* 0x000000ffff1b7224 */ /* 0x000fe200078e0019 */
[----:B------:R-:W-:Y:S01]  /*1200*/  MOV R8, 0x1240 ;  /* 0x0000124000087802 */ /* 0x000fe20000000f00 */
[----:B0-----:R-:W-:Y:S01]  /*1210*/  IMAD.U32 R23, RZ, RZ, UR8 ;  /* 0x00000008ff177e24 */ /* 0x001fe2000f8e00ff */
[----:B------:R-:W-:-:S07]  /*1220*/  MOV R22, UR9 ;  /* 0x0000000900167c02 */ /* 0x000fce0008000f00 */
[----:B------:R-:W-:Y:S05]  /*1230*/  CALL.REL.NOINC `($__internal_0_$__cuda_sm20_div_rn_f64_full) ;  /* 0x0000000000f07944 */ /* 0x000fea0003c00000 */
[----:B------:R-:W-:Y:S02]  /*1240*/  IMAD.MOV.U32 R18, RZ, RZ, R23 ;  /* 0x000000ffff127224 */ /* 0x000fe400078e0017 */
[----:B------:R-:W-:-:S07]  /*1250*/  IMAD.MOV.U32 R19, RZ, RZ, R22 ;  /* 0x000000ffff137224 */ /* 0x000fce00078e0016 */
.L_x_17:
[----:B------:R-:W0:Y:S01]  /*1260*/  LDC.64 R22, c[0x0][0x3a0] ;  /* 0x0000e800ff167b82 */ /* 0x000e220000000a00 */
[----:B------:R-:W1:Y:S02]  /*1270*/  LDCU UR5, c[0x0][0x3a8] ;  /* 0x00007500ff0577ac */ /* 0x000e640008000800 */
[----:B-1----:R-:W-:Y:S01]  /*1280*/  MOV R13, UR5 ;  /* 0x00000005000d7c02 */ /* 0x002fe20008000f00 */
[----:B0-----:R-:W-:Y:S02]  /*1290*/  IMAD.WIDE R8, R9, 0x4, R22 ;  /* 0x0000000409087825 */ /* 0x001fe400078e0216 */
[----:B------:R-:W2:Y:S02]  /*12a0*/  LDG.E R23, desc[UR6][R20.64+0x4] ;  /* 0x0000040614177981 */ /* 0x000ea4000c1e1900 */
[C---:B------:R-:W-:Y:S02]  /*12b0*/  IMAD.WIDE R16, R13.reuse, 0x4, R16 ;  /* 0x000000040d107825 */ /* 0x040fe400078e0210 */
[----:B------:R-:W3:Y:S04]  /*12c0*/  LDG.E R9, desc[UR6][R8.64] ;  /* 0x0000000608097981 */ /* 0x000ee8000c1e1900 */
[----:B------:R-:W3:Y:S01]  /*12d0*/  LDG.E R16, desc[UR6][R16.64] ;  /* 0x0000000610107981 */ /* 0x000ee2000c1e1900 */
[----:B------:R-:W-:-:S06]  /*12e0*/  IMAD.WIDE R24, R13, 0x4, R20 ;  /* 0x000000040d187825 */ /* 0x000fcc00078e0214 */
[----:B------:R-:W4:Y:S01]  /*12f0*/  LDG.E R25, desc[UR6][R24.64] ;  /* 0x0000000618197981 */ /* 0x000f22000c1e1900 */
[----:B------:R-:W-:-:S04]  /*1300*/  FADD R26, R10, R10 ;  /* 0x0000000a0a1a7221 */ /* 0x000fc80000000000 */
[----:B--2---:R-:W-:Y:S01]  /*1310*/  FADD R10, R23, -R26 ;  /* 0x8000001a170a7221 */ /* 0x004fe20000000000 */
[----:B---3--:R-:W-:-:S03]  /*1320*/  FADD R22, R16, -R9 ;  /* 0x8000000910167221 */ /* 0x008fc60000000000 */
[----:B------:R-:W-:Y:S01]  /*1330*/  FADD R27, R11, R10 ;  /* 0x0000000a0b1b7221 */ /* 0x000fe20000000000 */
[----:B------:R-:W0:Y:S02]  /*1340*/  LDC.64 R16, c[0x0][0x388] ;  /* 0x0000e200ff107b82 */ /* 0x000e240000000a00 */
[----:B------:R-:W1:Y:S01]  /*1350*/  F2F.F64.F32 R22, R22 ;  /* 0x0000001600167310 */ /* 0x000e620000201800 */
[----:B----4-:R-:W-:-:S07]  /*1360*/  FADD R9, -R26, R25 ;  /* 0x000000191a097221 */ /* 0x010fce0000000100 */
[----:B------:R-:W2:Y:S01]  /*1370*/  F2F.F64.F32 R10, R27 ;  /* 0x0000001b000a7310 */ /* 0x000ea20000201800 */
[----:B------:R-:W-:Y:S01]  /*1380*/  FADD R12, R12, R9 ;  /* 0x000000090c0c7221 */ /* 0x000fe20000000000 */
[----:B-1----:R-:W-:-:S06]  /*1390*/  DFMA R14, R22, -R18, R14 ;  /* 0x80000012160e722b */ /* 0x002fcc000000000e */
[----:B------:R-:W1:Y:S02]  /*13a0*/  F2F.F64.F32 R8, R12 ;  /* 0x0000000c00087310 */ /* 0x000e640000201800 */
[----:B--2---:R-:W-:-:S08]  /*13b0*/  DFMA R10, R10, R2, R14 ;  /* 0x000000020a0a722b */ /* 0x004fd0000000000e */
[----:B-1----:R-:W-:-:S10]  /*13c0*/  DFMA R8, R8, R4, R10 ;  /* 0x000000040808722b */ /* 0x002fd4000000000a */
[----:B------:R-:W1:Y:S01]  /*13d0*/  F2F.F32.F64 R9, R8 ;  /* 0x0000000800097310 */ /* 0x000e620000301000 */
[----:B0-----:R-:W-:-:S05]  /*13e0*/  IMAD.WIDE R2, R0, 0x4, R16 ;  /* 0x0000000400027825 */ /* 0x001fca00078e0210 */
[----:B-1----:R0:W-:Y:S02]  /*13f0*/  STG.E desc[UR6][R2.64], R9 ;  /* 0x0000000902007986 */ /* 0x0021e4000c101906 */
.L_x_5:
[----:B------:R-:W-:Y:S05]  /*1400*/  BSYNC.RECONVERGENT B0 ;  /* 0x0000000000007941 */ /* 0x000fea0003800200 */
.L_x_4:
[----:B------:R-:W1:Y:S01]  /*1410*/  LDCU UR5, c[0x0][0x3ac] ;  /* 0x00007580ff0577ac */ /* 0x000e620008000800 */
[----:B------:R-:W-:Y:S01]  /*1420*/  BSSY.RECONVERGENT B0, `(.L_x_18) ;  /* 0x000000f000007945 */ /* 0x000fe20003800200 */
[----:B------:R-:W-:Y:S02]  /*1430*/  ISETP.GE.AND P1, PT, R7, R13, PT ;  /* 0x0000000d0700720c */ /* 0x000fe40003f26270 */
[----:B-1----:R-:W-:-:S13]  /*1440*/  ISETP.GE.AND P0, PT, R6, UR5, PT ;  /* 0x0000000506007c0c */ /* 0x002fda000bf06270 */
[----:B------:R-:W-:Y:S05]  /*1450*/  @P0 BRA `(.L_x_19) ;  /* 0x00000000002c0947 */ /* 0x000fea0003800000 */
[----:B0-----:R-:W0:Y:S01]  /*1460*/  LDC.64 R2, c[0x0][0x380] ;  /* 0x0000e000ff027b82 */ /* 0x001e220000000a00 */
[----:B------:R-:W-:-:S07]  /*1470*/  IMAD R9, R6, R13, RZ ;  /* 0x0000000d06097224 */ /* 0x000fce00078e02ff */
[----:B------:R-:W1:Y:S01]  /*1480*/  LDC.64 R4, c[0x0][0x388] ;  /* 0x0000e200ff047b82 */ /* 0x000e620000000a00 */
[----:B0-----:R-:W-:-:S05]  /*1490*/  IMAD.WIDE R2, R9, 0x4, R2 ;  /* 0x0000000409027825 */ /* 0x001fca00078e0202 */
[----:B------:R2:W-:Y:S01]  /*14a0*/  STG.E desc[UR6][R2.64], RZ ;  /* 0x000000ff02007986 */ /* 0x0005e2000c101906 */
[----:B-1----:R-:W-:-:S04]  /*14b0*/  IMAD.WIDE R4, R9, 0x4, R4 ;  /* 0x0000000409047825 */ /* 0x002fc800078e0204 */
[----:B------:R-:W-:-:S04]  /*14c0*/  IMAD.WIDE R8, R13, 0x4, R2 ;  /* 0x000000040d087825 */ /* 0x000fc800078e0202 */
[----:B------:R-:W-:Y:S01]  /*14d0*/  IMAD.WIDE R10, R13, 0x4, R4 ;  /* 0x000000040d0a7825 */ /* 0x000fe200078e0204 */
[----:B------:R2:W-:Y:S04]  /*14e0*/  STG.E desc[UR6][R8.64+-0x4], RZ ;  /* 0xfffffcff08007986 */ /* 0x0005e8000c101906 */
[----:B------:R2:W-:Y:S04]  /*14f0*/  STG.E desc[UR6][R4.64], RZ ;  /* 0x000000ff04007986 */ /* 0x0005e8000c101906 */
[----:B------:R2:W-:Y:S02]  /*1500*/  STG.E desc[UR6][R10.64+-0x4], RZ ;  /* 0xfffffcff0a007986 */ /* 0x0005e4000c101906 */
.L_x_19:
[----:B------:R-:W-:Y:S05]  /*1510*/  BSYNC.RECONVERGENT B0 ;  /* 0x0000000000007941 */ /* 0x000fea0003800200 */
.L_x_18:
[----:B------:R-:W-:Y:S05]  /*1520*/  @P1 EXIT ;  /* 0x000000000000194d */ /* 0x000fea0003800000 */
[----:B0-2---:R-:W0:Y:S01]  /*1530*/  LDC.64 R2, c[0x0][0x380] ;  /* 0x0000e000ff027b82 */ /* 0x005e220000000a00 */
[----:B------:R-:W-:Y:S02]  /*1540*/  IMAD R9, R13, UR4, RZ ;  /* 0x000000040d097c24 */ /* 0x000fe4000f8e02ff */
[----:B------:R-:W-:-:S05]  /*1550*/  IMAD.MOV.U32 R11, RZ, RZ, 0x3f800000 ;  /* 0x3f800000ff0b7424 */ /* 0x000fca00078e00ff */
[----:B------:R-:W1:Y:S01]  /*1560*/  LDC.64 R4, c[0x0][0x388] ;  /* 0x0000e200ff047b82 */ /* 0x000e620000000a00 */
[----:B0-----:R-:W-:-:S05]  /*1570*/  IMAD.WIDE R2, R7, 0x4, R2 ;  /* 0x0000000407027825 */ /* 0x001fca00078e0202 */
[----:B------:R-:W-:Y:S01]  /*1580*/  STG.E desc[UR6][R2.64], RZ ;  /* 0x000000ff02007986 */ /* 0x000fe2000c101906 */
[----:B-1----:R-:W-:-:S04]  /*1590*/  IMAD.WIDE R6, R7, 0x4, R4 ;  /* 0x0000000407067825 */ /* 0x002fc800078e0204 */
[----:B------:R-:W-:-:S04]  /*15a0*/  IMAD.WIDE R4, R9, 0x4, R2 ;  /* 0x0000000409047825 */ /* 0x000fc800078e0202 */
[----:B------:R-:W-:Y:S01]  /*15b0*/  IMAD.WIDE R8, R9, 0x4, R6 ;  /* 0x0000000409087825 */ /* 0x000fe200078e0206 */
[----:B------:R-:W-:Y:S04]  /*15c0*/  STG.E desc[UR6][R4.64], R11 ;  /* 0x0000000b04007986 */ /* 0x000fe8000c101906 */
[----:B------:R-:W-:Y:S04]  /*15d0*/  STG.E desc[UR6][R6.64], RZ ;  /* 0x000000ff06007986 */ /* 0x000fe8000c101906 */
[----:B------:R-:W-:Y:S01]  /*15e0*/  STG.E desc[UR6][R8.64], RZ ;  /* 0x000000ff08007986 */ /* 0x000fe2000c101906 */
[----:B------:R-:W-:Y:S05]  /*15f0*/  EXIT ;  /* 0x000000000000794d */ /* 0x000fea0003800000 */
        .weak           $__internal_0_$__cuda_sm20_div_rn_f64_full
        .type           $__internal_0_$__cuda_sm20_div_rn_f64_full,@function
        .size           $__internal_0_$__cuda_sm20_div_rn_f64_full,(.L_x_63 - $__internal_0_$__cuda_sm20_div_rn_f64_full)
$__internal_0_$__cuda_sm20_div_rn_f64_full:
[-C--:B------:R-:W-:Y:S01]  /*1600*/  LOP3.LUT R23, R23, R22.reuse, RZ, 0x3c, !PT ;  /* 0x0000001617177212 */ /* 0x080fe200078e3cff */
[----:B------:R-:W-:Y:S01]  /*1610*/  IMAD.MOV.U32 R26, RZ, RZ, R24 ;  /* 0x000000ffff1a7224 */ /* 0x000fe200078e0018 */
[----:B------:R-:W-:Y:S01]  /*1620*/  FSETP.GEU.AND P0, PT, |R27|, 1.469367938527859385e-39, PT ;  /* 0x001000001b00780b */ /* 0x000fe20003f0e200 */
[----:B------:R-:W-:Y:S01]  /*1630*/  BSSY.RECONVERGENT B2, `(.L_x_20) ;  /* 0x000005c000027945 */ /* 0x000fe20003800200 */
[----:B------:R-:W-:Y:S02]  /*1640*/  LOP3.LUT R22, R23, R22, RZ, 0x3c, !PT ;  /* 0x0000001617167212 */ /* 0x000fe400078e3cff */
[----:B------:R-:W-:Y:S02]  /*1650*/  LOP3.LUT R25, R27, 0x800fffff, RZ, 0xc0, !PT ;  /* 0x800fffff1b197812 */ /* 0x000fe400078ec0ff */
[----:B------:R-:W-:Y:S02]  /*1660*/  LOP3.LUT R23, R23, R22, RZ, 0x3c, !PT ;  /* 0x0000001617177212 */ /* 0x000fe400078e3cff */
[----:B------:R-:W-:-:S02]  /*1670*/  LOP3.LUT R25, R25, 0x3ff00000, RZ, 0xfc, !PT ;  /* 0x3ff0000019197812 */ /* 0x000fc400078efcff */
[C---:B------:R-:W-:Y:S02]  /*1680*/  FSETP.GEU.AND P2, PT, |R23|.reuse, 1.469367938527859385e-39, PT ;  /* 0x001000001700780b */ /* 0x040fe40003f4e200 */
[----:B------:R-:W-:Y:S01]  /*1690*/  LOP3.LUT R32, R23, 0x7ff00000, RZ, 0xc0, !PT ;  /* 0x7ff0000017207812 */ /* 0x000fe200078ec0ff */
[----:B------:R-:W-:Y:S01]  /*16a0*/  @!P0 DMUL R24, R26, 8.98846567431157953865e+307 ;  /* 0x7fe000001a188828 */ /* 0x000fe20000000000 */
[----:B------:R-:W-:Y:S02]  /*16b0*/  MOV R33, 0x1ca00000 ;  /* 0x1ca0000000217802 */ /* 0x000fe40000000f00 */
[----:B------:R-:W-:Y:S01]  /*16c0*/  LOP3.LUT R35, R27, 0x7ff00000, RZ, 0xc0, !PT ;  /* 0x7ff000001b237812 */ /* 0x000fe200078ec0ff */
[----:B------:R-:W-:Y:S01]  /*16d0*/  IMAD.MOV.U32 R34, RZ, RZ, R32 ;  /* 0x000000ffff227224 */ /* 0x000fe200078e0020 */
[----:B------:R-:W-:Y:S01]  /*16e0*/  MOV R30, 0x1 ;  /* 0x00000001001e7802 */ /* 0x000fe20000000f00 */
[----:B------:R-:W0:Y:S01]  /*16f0*/  MUFU.RCP64H R31, R25 ;  /* 0x00000019001f7308 */ /* 0x000e220000001800 */
[----:B------:R-:W-:-:S03]  /*1700*/  ISETP.GE.U32.AND P1, PT, R32, R35, PT ;  /* 0x000000232000720c */ /* 0x000fc60003f26070 */
[----:B------:R-:W-:Y:S01]  /*1710*/  @!P2 LOP3.LUT R28, R27, 0x7ff00000, RZ, 0xc0, !PT ;  /* 0x7ff000001b1ca812 */ /* 0x000fe200078ec0ff */
[----:B------:R-:W-:Y:S01]  /*1720*/  @!P2 IMAD.MOV.U32 R36, RZ, RZ, RZ ;  /* 0x000000ffff24a224 */ /* 0x000fe200078e00ff */
[----:B------:R-:W-:Y:S02]  /*1730*/  SEL R29, R33, 0x63400000, !P1 ;  /* 0x63400000211d7807 */ /* 0x000fe40004800000 */
[----:B------:R-:W-:Y:S02]  /*1740*/  @!P2 ISETP.GE.U32.AND P3, PT, R32, R28, PT ;  /* 0x0000001c2000a20c */ /* 0x000fe40003f66070 */
[----:B------:R-:W-:Y:S02]  /*1750*/  LOP3.LUT R29, R29, 0x800fffff, R23, 0xf8, !PT ;  /* 0x800fffff1d1d7812 */ /* 0x000fe400078ef817 */
[----:B------:R-:W-:Y:S02]  /*1760*/  @!P2 SEL R28, R33, 0x63400000, !P3 ;  /* 0x63400000211ca807 */ /* 0x000fe40005800000 */
[----:B------:R-:W-:-:S02]  /*1770*/  @!P0 LOP3.LUT R35, R25, 0x7ff00000, RZ, 0xc0, !PT ;  /* 0x7ff0000019238812 */ /* 0x000fc400078ec0ff */
[----:B------:R-:W-:-:S04]  /*1780*/  @!P2 LOP3.LUT R28, R28, 0x80000000, R23, 0xf8, !PT ;  /* 0x800000001c1ca812 */ /* 0x000fc800078ef817 */
[----:B------:R-:W-:Y:S01]  /*1790*/  @!P2 LOP3.LUT R37, R28, 0x100000, RZ, 0xfc, !PT ;  /* 0x001000001c25a812 */ /* 0x000fe200078efcff */
[----:B------:R-:W-:-:S06]  /*17a0*/  IMAD.MOV.U32 R28, RZ, RZ, R22 ;  /* 0x000000ffff1c7224 */ /* 0x000fcc00078e0016 */
[----:B------:R-:W-:Y:S02]  /*17b0*/  @!P2 DFMA R28, R28, 2, -R36 ;  /* 0x400000001c1ca82b */ /* 0x000fe40000000824 */
[----:B0-----:R-:W-:-:S08]  /*17c0*/  DFMA R36, R30, -R24, 1 ;  /* 0x3ff000001e24742b */ /* 0x001fd00000000818 */
[----:B------:R-:W-:Y:S01]  /*17d0*/  DFMA R36, R36, R36, R36 ;  /* 0x000000242424722b */ /* 0x000fe20000000024 */
[----:B------:R-:W-:-:S07]  /*17e0*/  @!P2 LOP3.LUT R34, R29, 0x7ff00000, RZ, 0xc0, !PT ;  /* 0x7ff000001d22a812 */ /* 0x000fce00078ec0ff */
[----:B------:R-:W-:-:S08]  /*17f0*/  DFMA R30, R30, R36, R30 ;  /* 0x000000241e1e722b */ /* 0x000fd0000000001e */
[----:B------:R-:W-:-:S08]  /*1800*/  DFMA R38, R30, -R24, 1 ;  /* 0x3ff000001e26742b */ /* 0x000fd00000000818 */
[----:B------:R-:W-:-:S08]  /*1810*/  DFMA R38, R30, R38, R30 ;  /* 0x000000261e26722b */ /* 0x000fd0000000001e */
[----:B------:R-:W-:-:S08]  /*1820*/  DMUL R36, R38, R28 ;  /* 0x0000001c26247228 */ /* 0x000fd00000000000 */
[----:B------:R-:W-:-:S08]  /*1830*/  DFMA R30, R36, -R24, R28 ;  /* 0x80000018241e722b */ /* 0x000fd0000000001c */
[----:B------:R-:W-:Y:S01]  /*1840*/  DFMA R30, R38, R30, R36 ;  /* 0x0000001e261e722b */ /* 0x000fe20000000024 */
[----:B------:R-:W-:-:S05]  /*1850*/  VIADD R36, R34, 0xffffffff ;  /* 0xffffffff22247836 */ /* 0x000fca0000000000 */
[----:B------:R-:W-:Y:S02]  /*1860*/  ISETP.GT.U32.AND P0, PT, R36, 0x7feffffe, PT ;  /* 0x7feffffe2400780c */ /* 0x000fe40003f04070 */
[----:B------:R-:W-:-:S04]  /*1870*/  IADD3 R36, PT, PT, R35, -0x1, RZ ;  /* 0xffffffff23247810 */ /* 0x000fc80007ffe0ff */
[----:B------:R-:W-:-:S13]  /*1880*/  ISETP.GT.U32.OR P0, PT, R36, 0x7feffffe, P0 ;  /* 0x7feffffe2400780c */ /* 0x000fda0000704470 */
[----:B------:R-:W-:Y:S05]  /*1890*/  @P0 BRA `(.L_x_21) ;  /* 0x0000000000740947 */ /* 0x000fea0003800000 */
[----:B------:R-:W-:Y:S02]  /*18a0*/  LOP3.LUT R22, R27, 0x7ff00000, RZ, 0xc0, !PT ;  /* 0x7ff000001b167812 */ /* 0x000fe400078ec0ff */
[----:B------:R-:W-:Y:S02]  /*18b0*/  MOV R34, RZ ;  /* 0x000000ff00227202 */ /* 0x000fe40000000f00 */
[CC--:B------:R-:W-:Y:S02]  /*18c0*/  VIADDMNMX R23, R32.reuse, -R22.reuse, 0xb9600000, !PT ;  /* 0xb960000020177446 */ /* 0x0c0fe40007800916 */
[----:B------:R-:W-:Y:S02]  /*18d0*/  ISETP.GE.U32.AND P0, PT, R32, R22, PT ;  /* 0x000000162000720c */ /* 0x000fe40003f06070 */
[----:B------:R-:W-:Y:S02]  /*18e0*/  VIMNMX R23, PT, PT, R23, 0x46a00000, PT ;  /* 0x46a0000017177848 */ /* 0x000fe40003fe0100 */
[----:B------:R-:W-:-:S05]  /*18f0*/  SEL R33, R33, 0x63400000, !P0 ;  /* 0x6340000021217807 */ /* 0x000fca0004000000 */
[----:B------:R-:W-:-:S04]  /*1900*/  IMAD.IADD R23, R23, 0x1, -R33 ;  /* 0x0000000117177824 */ /* 0x000fc800078e0a21 */
[----:B------:R-:W-:-:S06]  /*1910*/  VIADD R35, R23, 0x7fe00000 ;  /* 0x7fe0000017237836 */ /* 0x000fcc0000000000 */
[----:B------:R-:W-:-:S10]  /*1920*/  DMUL R32, R30, R34 ;  /* 0x000000221e207228 */ /* 0x000fd40000000000 */
[----:B------:R-:W-:-:S13]  /*1930*/  FSETP.GTU.AND P0, PT, |R33|, 1.469367938527859385e-39, PT ;  /* 0x001000002100780b */ /* 0x000fda0003f0c200 */
[----:B------:R-:W-:Y:S05]  /*1940*/  @P0 BRA `(.L_x_22) ;  /* 0x0000000000a80947 */ /* 0x000fea0003800000 */
[----:B------:R-:W-:Y:S01]  /*1950*/  DFMA R24, R30, -R24, R28 ;  /* 0x800000181e18722b */ /* 0x000fe2000000001c */
[----:B------:R-:W-:-:S09]  /*1960*/  IMAD.MOV.U32 R34, RZ, RZ, RZ ;  /* 0x000000ffff227224 */ /* 0x000fd200078e00ff */
[C---:B------:R-:W-:Y:S02]  /*1970*/  FSETP.NEU.AND P0, PT, R25.reuse, RZ, PT ;  /* 0x000000ff1900720b */ /* 0x040fe40003f0d000 */
[----:B------:R-:W-:-:S04]  /*1980*/  LOP3.LUT R26, R25, 0x80000000, R27, 0x48, !PT ;  /* 0x80000000191a7812 */ /* 0x000fc800078e481b */
[----:B------:R-:W-:-:S07]  /*1990*/  LOP3.LUT R35, R26, R35, RZ, 0xfc, !PT ;  /* 0x000000231a237212 */ /* 0x000fce00078efcff */
[----:B------:R-:W-:Y:S05]  /*19a0*/  @!P0 BRA `(.L_x_22) ;  /* 0x0000000000908947 */ /* 0x000fea0003800000 */
[----:B------:R-:W-:Y:S01]  /*19b0*/  IMAD.MOV R25, RZ, RZ, -R23 ;  /* 0x000000ffff197224 */ /* 0x000fe200078e0a17 */
[----:B------:R-:W-:Y:S02]  /*19c0*/  MOV R24, RZ ;  /* 0x000000ff00187202 */ /* 0x000fe40000000f00 */
[----:B------:R-:W-:-:S04]  /*19d0*/  IADD3 R23, PT, PT, -R23, -0x43300000, RZ ;  /* 0xbcd0000017177810 */ /* 0x000fc80007ffe1ff */
[----:B------:R-:W-:Y:S02]  /*19e0*/  DFMA R24, R32, -R24, R30 ;  /* 0x800000182018722b */ /* 0x000fe4000000001e */
[----:B------:R-:W-:-:S08]  /*19f0*/  DMUL.RP R30, R30, R34 ;  /* 0x000000221e1e7228 */ /* 0x000fd00000008000 */
[----:B------:R-:W-:Y:S02]  /*1a00*/  FSETP.NEU.AND P0, PT, |R25|, R23, PT ;  /* 0x000000171900720b */ /* 0x000fe40003f0d200 */
[----:B------:R-:W-:Y:S02]  /*1a10*/  LOP3.LUT R26, R31, R26, RZ, 0x3c, !PT ;  /* 0x0000001a1f1a7212 */ /* 0x000fe400078e3cff */
[----:B------:R-:W-:Y:S02]  /*1a20*/  FSEL R22, R30, R32, !P0 ;  /* 0x000000201e167208 */ /* 0x000fe40004000000 */
[----:B------:R-:W-:-:S03]  /*1a30*/  FSEL R26, R26, R33, !P0 ;  /* 0x000000211a1a7208 */ /* 0x000fc60004000000 */
[----:B------:R-:W-:Y:S02]  /*1a40*/  IMAD.MOV.U32 R32, RZ, RZ, R22 ;  /* 0x000000ffff207224 */ /* 0x000fe400078e0016 */
[----:B------:R-:W-:Y:S01]  /*1a50*/  IMAD.MOV.U32 R33, RZ, RZ, R26 ;  /* 0x000000ffff217224 */ /* 0x000fe200078e001a */
[----:B------:R-:W-:Y:S06]  /*1a60*/  BRA `(.L_x_22) ;  /* 0x0000000000607947 */ /* 0x000fec0003800000 */
.L_x_21:
[----:B------:R-:W-:-:S14]  /*1a70*/  DSETP.NAN.AND P0, PT, R22, R22, PT ;  /* 0x000000161600722a */ /* 0x000fdc0003f08000 */
[----:B------:R-:W-:Y:S05]  /*1a80*/  @P0 BRA `(.L_x_23) ;  /* 0x00000000004c0947 */ /* 0x000fea0003800000 */
[----:B------:R-:W-:-:S14]  /*1a90*/  DSETP.NAN.AND P0, PT, R26, R26, PT ;  /* 0x0000001a1a00722a */ /* 0x000fdc0003f08000 */
[----:B------:R-:W-:Y:S05]  /*1aa0*/  @P0 BRA `(.L_x_24) ;  /* 0x0000000000340947 */ /* 0x000fea0003800000 */
[----:B------:R-:W-:Y:S01]  /*1ab0*/  ISETP.NE.AND P0, PT, R34, R35, PT ;  /* 0x000000232200720c */ /* 0x000fe20003f05270 */
[----:B------:R-:W-:Y:S01]  /*1ac0*/  IMAD.MOV.U32 R33, RZ, RZ, -0x80000 ;  /* 0xfff80000ff217424 */ /* 0x000fe200078e00ff */
[----:B------:R-:W-:-:S11]  /*1ad0*/  MOV R32, 0x0 ;  /* 0x0000000000207802 */ /* 0x000fd60000000f00 */
[----:B------:R-:W-:Y:S05]  /*1ae0*/  @!P0 BRA `(.L_x_22) ;  /* 0x0000000000408947 */ /* 0x000fea0003800000 */
[----:B------:R-:W-:Y:S02]  /*1af0*/  ISETP.NE.AND P0, PT, R34, 0x7ff00000, PT ;  /* 0x7ff000002200780c */ /* 0x000fe40003f05270 */
[----:B------:R-:W-:Y:S02]  /*1b00*/  LOP3.LUT R22, R23, 0x80000000, R27, 0x48, !PT ;  /* 0x8000000017167812 */ /* 0x000fe400078e481b */
[----:B------:R-:W-:-:S13]  /*1b10*/  ISETP.EQ.OR P0, PT, R35, RZ, !P0 ;  /* 0x000000ff2300720c */ /* 0x000fda0004702670 */
[----:B------:R-:W-:Y:S01]  /*1b20*/  @P0 LOP3.LUT R23, R22, 0x7ff00000, RZ, 0xfc, !PT ;  /* 0x7ff0000016170812 */ /* 0x000fe200078efcff */
[----:B------:R-:W-:Y:S01]  /*1b30*/  @!P0 IMAD.MOV.U32 R32, RZ, RZ, RZ ;  /* 0x000000ffff208224 */ /* 0x000fe200078e00ff */
[----:B------:R-:W-:Y:S01]  /*1b40*/  @!P0 MOV R33, R22 ;  /* 0x0000001600218202 */ /* 0x000fe20000000f00 */
[----:B------:R-:W-:Y:S02]  /*1b50*/  @P0 IMAD.MOV.U32 R32, RZ, RZ, RZ ;  /* 0x000000ffff200224 */ /* 0x000fe400078e00ff */
[----:B------:R-:W-:Y:S01]  /*1b60*/  @P0 IMAD.MOV.U32 R33, RZ, RZ, R23 ;  /* 0x000000ffff210224 */ /* 0x000fe200078e0017 */
[----:B------:R-:W-:Y:S06]  /*1b70*/  BRA `(.L_x_22) ;  /* 0x00000000001c7947 */ /* 0x000fec0003800000 */
.L_x_24:
[----:B------:R-:W-:Y:S02]  /*1b80*/  LOP3.LUT R22, R27, 0x80000, RZ, 0xfc, !PT ;  /* 0x000800001b167812 */ /* 0x000fe400078efcff */
[----:B------:R-:W-:-:S03]  /*1b90*/  MOV R32, R26 ;  /* 0x0000001a00207202 */ /* 0x000fc60000000f00 */
[----:B------:R-:W-:Y:S01]  /*1ba0*/  IMAD.MOV.U32 R33, RZ, RZ, R22 ;  /* 0x000000ffff217224 */ /* 0x000fe200078e0016 */
[----:B------:R-:W-:Y:S06]  /*1bb0*/  BRA `(.L_x_22) ;  /* 0x00000000000c7947 */ /* 0x000fec0003800000 */
.L_x_23:
[----:B------:R-:W-:Y:S01]  /*1bc0*/  LOP3.LUT R23, R23, 0x80000, RZ, 0xfc, !PT ;  /* 0x0008000017177812 */ /* 0x000fe200078efcff */
[----:B------:R-:W-:-:S03]  /*1bd0*/  IMAD.MOV.U32 R32, RZ, RZ, R22 ;  /* 0x000000ffff207224 */ /* 0x000fc600078e0016 */
[----:B------:R-:W-:-:S07]  /*1be0*/  MOV R33, R23 ;  /* 0x0000001700217202 */ /* 0x000fce0000000f00 */
.L_x_22:
[----:B------:R-:W-:Y:S05]  /*1bf0*/  BSYNC.RECONVERGENT B2 ;  /* 0x0000000000027941 */ /* 0x000fea0003800200 */
.L_x_20:
[----:B------:R-:W-:Y:S01]  /*1c00*/  MOV R24, R8 ;  /* 0x0000000800187202 */ /* 0x000fe20000000f00 */
[----:B------:R-:W-:Y:S02]  /*1c10*/  IMAD.MOV.U32 R25, RZ, RZ, 0x0 ;  /* 0x00000000ff197424 */ /* 0x000fe400078e00ff */
[----:B------:R-:W-:Y:S02]  /*1c20*/  IMAD.MOV.U32 R23, RZ, RZ, R32 ;  /* 0x000000ffff177224 */ /* 0x000fe400078e0020 */
[----:B------:R-:W-:Y:S01]  /*1c30*/  IMAD.MOV.U32 R22, RZ, RZ, R33 ;  /* 0x000000ffff167224 */ /* 0x000fe200078e0021 */
[----:B------:R-:W-:Y:S06]  /*1c40*/  RET.REL.NODEC R24 `(_Z10compute_uvPfS_S_S_S_iiddddd) ;  /* 0xffffffe018ec7950 */ /* 0x000fec0003c3ffff */
.L_x_25:
        /* <DEDUP_REMOVED lines=11> */
.L_x_63:


//--------------------- .text._Z8update_pPfS_S_iidd --------------------------
	.section	.text._Z8update_pPfS_S_iidd,"ax",@progbits
	.align	128
        .global         _Z8update_pPfS_S_iidd
        .type           _Z8update_pPfS_S_iidd,@function
        .size           _Z8update_pPfS_S_iidd,(.L_x_65 - _Z8update_pPfS_S_iidd)
        .other          _Z8update_pPfS_S_iidd,@"STO_CUDA_ENTRY STV_DEFAULT"
_Z8update_pPfS_S_iidd:
.text._Z8update_pPfS_S_iidd:
        /* <DEDUP_REMOVED lines=8> */
[----:B-1----:R-:W-:-:S07]  /*0080*/  UIADD3 UR4, UPT, UPT, UR4, -0x1, URZ ;  /* 0xffffffff04047890 */ /* 0x002fce000fffe0ff */
[----:B------:R-:W2:Y:S01]  /*0090*/  LDC R0, c[0x0][0x364] ;  /* 0x0000d900ff007b82 */ /* 0x000ea20000000800 */
[----:B0-----:R-:W-:-:S05]  /*00a0*/  IMAD R2, R2, UR6, R3 ;  /* 0x0000000602027c24 */ /* 0x001fca000f8e0203 */
[----:B------:R-:W-:Y:S01]  /*00b0*/  ISETP.GE.AND P0, PT, R2, UR4, PT ;  /* 0x0000000402007c0c */ /* 0x000fe2000bf06270 */
[----:B------:R-:W-:-:S03]  /*00c0*/  UIADD3 UR4, UPT, UPT, UR5, -0x1, URZ ;  /* 0xffffffff05047890 */ /* 0x000fc6000fffe0ff */
[----:B------:R-:W-:Y:S01]  /*00d0*/  ISETP.LT.OR P0, PT, R2, 0x1, P0 ;  /* 0x000000010200780c */ /* 0x000fe20000701670 */
[----:B--2---:R-:W-:Y:S01]  /*00e0*/  IMAD R3, R0, UR7, R5 ;  /* 0x0000000700037c24 */ /* 0x004fe2000f8e0205 */
[----:B------:R-:W0:Y:S04]  /*00f0*/  LDCU.64 UR6, c[0x0][0x358] ;  /* 0x00006b00ff0677ac */ /* 0x000e280008000a00 */
[----:B------:R-:W-:-:S04]  /*0100*/  ISETP.EQ.OR P0, PT, R3, RZ, P0 ;  /* 0x000000ff0300720c */ /* 0x000fc80000702670 */
[----:B------:R-:W-:-:S13]  /*0110*/  ISETP.GE.OR P0, PT, R3, UR4, P0 ;  /* 0x0000000403007c0c */ /* 0x000fda0008706670 */
[----:B0-----:R-:W-:Y:S05]  /*0120*/  @P0 BRA `(.L_x_27) ;  /* 0x0000000400840947 */ /* 0x001fea0003800000 */
[----:B------:R-:W0:Y:S01]  /*0130*/  LDCU.64 UR8, c[0x0][0x3a8] ;  /* 0x00007500ff0877ac */ /* 0x000e220008000a00 */
[----:B------:R-:W-:Y:S01]  /*0140*/  MOV R0, 0x170 ;  /* 0x0000017000007802 */ /* 0x000fe20000000f00 */
[----:B0-----:R-:W-:-:S11]  /*0150*/  DADD R28, -RZ, |UR8| ;  /* 0x40000008ff1c7e29 */ /* 0x001fd60008000100 */
[----:B------:R-:W-:Y:S05]  /*0160*/  CALL.REL.NOINC `($_Z8update_pPfS_S_iidd$__internal_accurate_pow) ;  /* 0x0000000c00607944 */ /* 0x000fea0003c00000 */
[----:B------:R-:W0:Y:S01]  /*0170*/  LDCU UR5, c[0x0][0x398] ;  /* 0x00007300ff0577ac */ /* 0x000e220008000800 */
[----:B------:R-:W1:Y:S01]  /*0180*/  LDC.64 R6, c[0x0][0x3a8] ;  /* 0x0000ea00ff067b82 */ /* 0x000e620000000a00 */
[----:B------:R-:W2:Y:S01]  /*0190*/  LDCU.64 UR8, c[0x0][0x388] ;  /* 0x00007100ff0877ac */ /* 0x000ea20008000a00 */
[----:B0-----:R-:W-:-:S05]  /*01a0*/  IMAD R27, R3, UR5, RZ ;  /* 0x00000005031b7c24 */ /* 0x001fca000f8e02ff */
[----:B------:R-:W-:-:S04]  /*01b0*/  IADD3 R0, P0, PT, R2, R27, RZ ;  /* 0x0000001b02007210 */ /* 0x000fc80007f1e0ff */
[----:B------:R-:W-:Y:S02]  /*01c0*/  LEA.HI.X.SX32 R5, R27, RZ, 0x1, P0 ;  /* 0x000000ff1b057211 */ /* 0x000fe400000f0eff */
[----:B--2---:R-:W-:-:S04]  /*01d0*/  LEA R10, P0, R0, UR8, 0x2 ;  /* 0x00000008000a7c11 */ /* 0x004fc8000f8010ff */
[----:B------:R-:W-:Y:S01]  /*01e0*/  LEA.HI.X R11, R0, UR9, R5, 0x2, P0 ;  /* 0x00000009000b7c11 */ /* 0x000fe200080f1405 */
[----:B------:R-:W0:Y:S04]  /*01f0*/  LDCU.64 UR8, c[0x0][0x3a0] ;  /* 0x00007400ff0877ac */ /* 0x000e280008000a00 */
[----:B------:R-:W2:Y:S04]  /*0200*/  LDG.E R0, desc[UR6][R10.64+0x4] ;  /* 0x000004060a007981 */ /* 0x000ea8000c1e1900 */
[----:B------:R-:W2:Y:S01]  /*0210*/  LDG.E R13, desc[UR6][R10.64+-0x4] ;  /* 0xfffffc060a0d7981 */ /* 0x000ea2000c1e1900 */
[----:B-1----:R-:W-:-:S02]  /*0220*/  DADD R4, R6, 2 ;  /* 0x4000000006047429 */ /* 0x002fc40000000000 */
[C---:B------:R-:W-:Y:S02]  /*0230*/  DSETP.NEU.AND P1, PT, R6.reuse, RZ, PT ;  /* 0x000000ff0600722a */ /* 0x040fe40003f2d000 */
[----:B------:R-:W-:Y:S02]  /*0240*/  DSETP.NEU.AND P0, PT, R6, 1, PT ;  /* 0x3ff000000600742a */ /* 0x000fe40003f0d000 */
[----:B0-----:R-:W-:-:S04]  /*0250*/  DADD R28, -RZ, |UR8| ;  /* 0x40000008ff1c7e29 */ /* 0x001fc80008000100 */
[----:B------:R-:W-:-:S04]  /*0260*/  LOP3.LUT R4, R5, 0x7ff00000, RZ, 0xc0, !PT ;  /* 0x7ff0000005047812 */ /* 0x000fc800078ec0ff */
[----:B------:R-:W-:Y:S02]  /*0270*/  ISETP.NE.AND P2, PT, R4, 0x7ff00000, PT ;  /* 0x7ff000000400780c */ /* 0x000fe40003f45270 */
[----:B------:R-:W-:Y:S01]  /*0280*/  @!P1 CS2R R8, SRZ ;  /* 0x0000000000089805 */ /* 0x000fe2000001ff00 */
[----:B--2---:R-:W-:-:S04]  /*0290*/  FADD R0, R0, R13 ;  /* 0x0000000d00007221 */ /* 0x004fc80000000000 */
[----:B------:R0:W1:Y:S06]  /*02a0*/  F2F.F64.F32 R4, R0 ;  /* 0x0000000000047310 */ /* 0x00006c0000201800 */
[----:B------:R-:W-:Y:S05]  /*02b0*/  @P2 BRA `(.L_x_28) ;  /* 0x0000000000182947 */ /* 0x000fea0003800000 */
[----:B------:R-:W-:-:S14]  /*02c0*/  DSETP.NAN.AND P1, PT, R6, R6, PT ;  /* 0x000000060600722a */ /* 0x000fdc0003f28000 */
[----:B------:R-:W-:Y:S01]  /*02d0*/  @P1 DADD R8, R6, 2 ;  /* 0x4000000006081429 */ /* 0x000fe20000000000 */
[----:B------:R-:W-:Y:S10]  /*02e0*/  @P1 BRA `(.L_x_28) ;  /* 0x00000000000c1947 */ /* 0x000ff40003800000 */
[----:B------:R-:W-:-:S14]  /*02f0*/  DSETP.NEU.AND P1, PT, |R6|, +INF , PT ;  /* 0x7ff000000600742a */ /* 0x000fdc0003f2d200 */
[----:B------:R-:W-:Y:S02]  /*0300*/  @!P1 IMAD.MOV.U32 R8, RZ, RZ, 0x0 ;  /* 0x00000000ff089424 */ /* 0x000fe400078e00ff */
[----:B------:R-:W-:-:S07]  /*0310*/  @!P1 IMAD.MOV.U32 R9, RZ, RZ, 0x7ff00000 ;  /* 0x7ff00000ff099424 */ /* 0x000fce00078e00ff */
.L_x_28:
[----:B------:R-:W-:Y:S02]  /*0320*/  FSEL R6, R8, RZ, P0 ;  /* 0x000000ff08067208 */ /* 0x000fe40000000000 */
[----:B------:R-:W-:Y:S02]  /*0330*/  FSEL R7, R9, 1.875, P0 ;  /* 0x3ff0000009077808 */ /* 0x000fe40000000000 */
[----:B0-----:R-:W-:-:S07]  /*0340*/  MOV R0, 0x360 ;  /* 0x0000036000007802 */ /* 0x001fce0000000f00 */
[----:B-1----:R-:W-:Y:S05]  /*0350*/  CALL.REL.NOINC `($_Z8update_pPfS_S_iidd$__internal_accurate_pow) ;  /* 0x0000000800e47944 */ /* 0x002fea0003c00000 */
[----:B------:R-:W0:Y:S01]  /*0360*/  LDCU UR5, c[0x0][0x398] ;  /* 0x00007300ff0577ac */ /* 0x000e220008000800 */
[----:B------:R-:W1:Y:S08]  /*0370*/  LDC.64 R12, c[0x0][0x388] ;  /* 0x0000e200ff0c7b82 */ /* 0x000e700000000a00 */
[----:B------:R-:W2:Y:S08]  /*0380*/  LDC.64 R10, c[0x0][0x390] ;  /* 0x0000e400ff0a7b82 */ /* 0x000eb00000000a00 */
[----:B------:R-:W3:Y:S01]  /*0390*/  LDC.64 R20, c[0x0][0x3a0] ;  /* 0x0000e800ff147b82 */ /* 0x000ee20000000a00 */
[----:B0-----:R-:W-:-:S02]  /*03a0*/  VIADD R27, R27, UR5 ;  /* 0x000000051b1b7c36 */ /* 0x001fc40008000000 */
[----:B------:R-:W-:Y:S02]  /*03b0*/  IMAD R0, RZ, RZ, -UR5 ;  /* 0x80000005ff007e24 */ /* 0x000fe4000f8e02ff */
[--C-:B------:R-:W-:Y:S02]  /*03c0*/  IMAD.IADD R17, R2, 0x1, R27.reuse ;  /* 0x0000000102117824 */ /* 0x100fe400078e021b */
[----:B------:R-:W-:Y:S02]  /*03d0*/  IMAD R15, R0, 0x2, R27 ;  /* 0x00000002000f7824 */ /* 0x000fe400078e021b */
[----:B-1----:R-:W-:-:S04]  /*03e0*/  IMAD.WIDE R16, R17, 0x4, R12 ;  /* 0x0000000411107825 */ /* 0x002fc800078e020c */
[----:B------:R-:W-:-:S04]  /*03f0*/  IMAD.IADD R15, R2, 0x1, R15 ;  /* 0x00000001020f7824 */ /* 0x000fc800078e020f */
[C---:B------:R-:W-:Y:S02]  /*0400*/  VIADD R0, R15.reuse, UR5 ;  /* 0x000000050f007c36 */ /* 0x040fe40008000000 */
[----:B------:R-:W-:Y:S02]  /*0410*/  IMAD.WIDE R18, R15, 0x4, R12 ;  /* 0x000000040f127825 */ /* 0x000fe400078e020c */
[----:B------:R0:W5:Y:S02]  /*0420*/  LDG.E R12, desc[UR6][R16.64] ;  /* 0x00000006100c7981 */ /* 0x000164000c1e1900 */
[----:B--2---:R-:W-:Y:S02]  /*0430*/  IMAD.WIDE R14, R0, 0x4, R10 ;  /* 0x00000004000e7825 */ /* 0x004fe400078e020a */
[----:B------:R0:W5:Y:S04]  /*0440*/  LDG.E R19, desc[UR6][R18.64] ;  /* 0x0000000612137981 */ /* 0x000168000c1e1900 */
[----:B------:R0:W5:Y:S01]  /*0450*/  LDG.E R14, desc[UR6][R14.64] ;  /* 0x000000060e0e7981 */ /* 0x000162000c1e1900 */
[----:B---3--:R-:W-:-:S02]  /*0460*/  DADD R10, R20, 2 ;  /* 0x40000000140a7429 */ /* 0x008fc40000000000 */
[----:B------:R-:W-:-:S08]  /*0470*/  DSETP.NEU.AND P1, PT, R20, RZ, PT ;  /* 0x000000ff1400722a */ /* 0x000fd00003f2d000 */
[----:B------:R-:W-:-:S04]  /*0480*/  LOP3.LUT R10, R11, 0x7ff00000, RZ, 0xc0, !PT ;  /* 0x7ff000000b0a7812 */ /* 0x000fc800078ec0ff */
[----:B------:R-:W-:Y:S01]  /*0490*/  ISETP.NE.AND P2, PT, R10, 0x7ff00000, PT ;  /* 0x7ff000000a00780c */ /* 0x000fe20003f45270 */
[----:B------:R-:W-:Y:S01]  /*04a0*/  DSETP.NEU.AND P0, PT, R20, 1, PT ;  /* 0x3ff000001400742a */ /* 0x000fe20003f0d000 */
[----:B------:R-:W-:-:S11]  /*04b0*/  @!P1 CS2R R8, SRZ ;  /* 0x0000000000089805 */ /* 0x000fd6000001ff00 */
[----:B0-----:R-:W-:Y:S05]  /*04c0*/  @P2 BRA `(.L_x_29) ;  /* 0x0000000000182947 */ /* 0x001fea0003800000 */
[----:B------:R-:W-:-:S14]  /*04d0*/  DSETP.NAN.AND P1, PT, R20, R20, PT ;  /* 0x000000141400722a */ /* 0x000fdc0003f28000 */
[----:B------:R-:W-:Y:S01]  /*04e0*/  @P1 DADD R8, R20, 2 ;  /* 0x4000000014081429 */ /* 0x000fe20000000000 */
[----:B------:R-:W-:Y:S10]  /*04f0*/  @P1 BRA `(.L_x_29) ;  /* 0x00000000000c1947 */ /* 0x000ff40003800000 */
[----:B------:R-:W-:-:S14]  /*0500*/  DSETP.NEU.AND P1, PT, |R20|, +INF , PT ;  /* 0x7ff000001400742a */ /* 0x000fdc0003f2d200 */
[----:B------:R-:W-:Y:S02]  /*0510*/  @!P1 IMAD.MOV.U32 R8, RZ, RZ, 0x0 ;  /* 0x00000000ff089424 */ /* 0x000fe400078e00ff */
[----:B------:R-:W-:-:S07]  /*0520*/  @!P1 IMAD.MOV.U32 R9, RZ, RZ, 0x7ff00000 ;  /* 0x7ff00000ff099424 */ /* 0x000fce00078e00ff */
.L_x_29:
[----:B------:R-:W-:Y:S01]  /*0530*/  FSEL R10, R8, RZ, P0 ;  /* 0x000000ff080a7208 */ /* 0x000fe20000000000 */
[----:B-----5:R-:W-:Y:S01]  /*0540*/  FADD R20, R12, R19 ;  /* 0x000000130c147221 */ /* 0x020fe20000000000 */
[----:B------:R-:W-:Y:S01]  /*0550*/  FSEL R11, R9, 1.875, P0 ;  /* 0x3ff00000090b7808 */ /* 0x000fe20000000000 */
[----:B------:R-:W-:Y:S01]  /*0560*/  IMAD.MOV.U32 R12, RZ, RZ, 0x1 ;  /* 0x00000001ff0c7424 */ /* 0x000fe200078e00ff */
[----:B------:R-:W-:Y:S01]  /*0570*/  F2F.F64.F32 R14, R14 ;  /* 0x0000000e000e7310 */ /* 0x000fe20000201800 */
[----:B------:R-:W-:Y:S03]  /*0580*/  BSSY.RECONVERGENT B1, `(.L_x_30) ;  /* 0x0000017000017945 */ /* 0x000fe60003800200 */
[----:B------:R-:W-:-:S04]  /*0590*/  DADD R8, R6, R10 ;  /* 0x0000000006087229 */ /* 0x000fc8000000000a */
[----:B------:R-:W0:Y:S04]  /*05a0*/  F2F.F64.F32 R16, R20 ;  /* 0x0000001400107310 */ /* 0x000e280000201800 */
[----:B------:R-:W-:-:S06]  /*05b0*/  DADD R8, R8, R8 ;  /* 0x0000000008087229 */ /* 0x000fcc0000000008 */
[----:B------:R-:W1:Y:S01]  /*05c0*/  MUFU.RCP64H R13, R9 ;  /* 0x00000009000d7308 */ /* 0x000e620000001800 */
[C---:B0-----:R-:W-:Y:S02]  /*05d0*/  DMUL R16, R10.reuse, R16 ;  /* 0x000000100a107228 */ /* 0x041fe40000000000 */
[----:B------:R-:W-:-:S06]  /*05e0*/  DMUL R10, R10, R14 ;  /* 0x0000000e0a0a7228 */ /* 0x000fcc0000000000 */
[----:B------:R-:W-:Y:S02]  /*05f0*/  DFMA R4, R6, R4, R16 ;  /* 0x000000040604722b */ /* 0x000fe40000000010 */
[----:B-1----:R-:W-:-:S06]  /*0600*/  DFMA R18, -R8, R12, 1 ;  /* 0x3ff000000812742b */ /* 0x002fcc000000010c */
[----:B------:R-:W-:Y:S02]  /*0610*/  DFMA R10, -R6, R10, R4 ;  /* 0x0000000a060a722b */ /* 0x000fe40000000104 */
[----:B------:R-:W-:-:S08]  /*0620*/  DFMA R18, R18, R18, R18 ;  /* 0x000000121212722b */ /* 0x000fd00000000012 */
[----:B------:R-:W-:Y:S01]  /*0630*/  FSETP.GEU.AND P1, PT, |R11|, 6.5827683646048100446e-37, PT ;  /* 0x036000000b00780b */ /* 0x000fe20003f2e200 */
[----:B------:R-:W-:-:S08]  /*0640*/  DFMA R18, R12, R18, R12 ;  /* 0x000000120c12722b */ /* 0x000fd0000000000c */
[----:B------:R-:W-:-:S08]  /*0650*/  DFMA R12, -R8, R18, 1 ;  /* 0x3ff00000080c742b */ /* 0x000fd00000000112 */
[----:B------:R-:W-:-:S08]  /*0660*/  DFMA R12, R18, R12, R18 ;  /* 0x0000000c120c722b */ /* 0x000fd00000000012 */
[----:B------:R-:W-:-:S08]  /*0670*/  DMUL R4, R10, R12 ;  /* 0x0000000c0a047228 */ /* 0x000fd00000000000 */
[----:B------:R-:W-:-:S08]  /*0680*/  DFMA R6, -R8, R4, R10 ;  /* 0x000000040806722b */ /* 0x000fd0000000010a */
[----:B------:R-:W-:-:S10]  /*0690*/  DFMA R4, R12, R6, R4 ;  /* 0x000000060c04722b */ /* 0x000fd40000000004 */
[----:B------:R-:W-:-:S05]  /*06a0*/  FFMA R6, RZ, R9, R5 ;  /* 0x00000009ff067223 */ /* 0x000fca0000000005 */
[----:B------:R-:W-:-:S13]  /*06b0*/  FSETP.GT.AND P0, PT, |R6|, 1.469367938527859385e-39, PT ;  /* 0x001000000600780b */ /* 0x000fda0003f04200 */
[----:B------:R-:W-:Y:S05]  /*06c0*/  @P0 BRA P1, `(.L_x_31) ;  /* 0x0000000000080947 */ /* 0x000fea0000800000 */
[----:B------:R-:W-:-:S07]  /*06d0*/  MOV R12, 0x6f0 ;  /* 0x000006f0000c7802 */ /* 0x000fce0000000f00 */
[----:B------:R-:W-:Y:S05]  /*06e0*/  CALL.REL.NOINC `($__internal_1_$__cuda_sm20_div_rn_f64_full) ;  /* 0x0000000000847944 */ /* 0x000fea0003c00000 */
.L_x_31:
[----:B------:R-:W-:Y:S05]  /*06f0*/  BSYNC.RECONVERGENT B1 ;  /* 0x0000000000017941 */ /* 0x000fea0003800200 */
.L_x_30:
[----:B------:R-:W0:Y:S01]  /*0700*/  LDC.64 R6, c[0x0][0x380] ;  /* 0x0000e000ff067b82 */ /* 0x000e220000000a00 */
[----:B------:R-:W1:Y:S01]  /*0710*/  F2F.F32.F64 R5, R4 ;  /* 0x0000000400057310 */ /* 0x000e620000301000 */
[----:B0-----:R-:W-:-:S05]  /*0720*/  IMAD.WIDE R6, R0, 0x4, R6 ;  /* 0x0000000400067825 */ /* 0x001fca00078e0206 */
[----:B-1----:R0:W-:Y:S02]  /*0730*/  STG.E desc[UR6][R6.64], R5 ;  /* 0x0000000506007986 */ /* 0x0021e4000c101906 */
.L_x_27:
[----:B------:R-:W-:Y:S05]  /*0740*/  BSYNC.RECONVERGENT B0 ;  /* 0x0000000000007941 */ /* 0x000fea0003800200 */
.L_x_26:
[----:B------:R-:W1:Y:S01]  /*0750*/  LDCU UR5, c[0x0][0x39c] ;  /* 0x00007380ff0577ac */ /* 0x000e620008000800 */
[----:B------:R-:W2:Y:S01]  /*0760*/  LDC R11, c[0x0][0x398] ;  /* 0x0000e600ff0b7b82 */ /* 0x000ea20000000800 */
[----:B------:R-:W-:Y:S01]  /*0770*/  BSSY.RECONVERGENT B0, `(.L_x_32) ;  /* 0x000000d000007945 */ /* 0x000fe20003800200 */
[----:B-1----:R-:W-:Y:S02]  /*0780*/  ISETP.GE.AND P0, PT, R3, UR5, PT ;  /* 0x0000000503007c0c */ /* 0x002fe4000bf06270 */
[----:B--2---:R-:W-:-:S11]  /*0790*/  ISETP.GE.AND P1, PT, R2, R11, PT ;  /* 0x0000000b0200720c */ /* 0x004fd60003f26270 */
[----:B------:R-:W-:Y:S05]  /*07a0*/  @P0 BRA `(.L_x_33) ;  /* 0x0000000000240947 */ /* 0x000fea0003800000 */
[----:B0-----:R-:W0:Y:S08]  /*07b0*/  LDC R6, c[0x0][0x398] ;  /* 0x0000e600ff067b82 */ /* 0x001e300000000800 */
[----:B------:R-:W1:Y:S01]  /*07c0*/  LDC.64 R4, c[0x0][0x380] ;  /* 0x0000e000ff047b82 */ /* 0x000e620000000a00 */
[----:B0-----:R-:W-:-:S04]  /*07d0*/  IMAD R3, R3, R6, RZ ;  /* 0x0000000603037224 */ /* 0x001fc800078e02ff */
[----:B-1----:R-:W-:-:S05]  /*07e0*/  IMAD.WIDE R4, R3, 0x4, R4 ;  /* 0x0000000403047825 */ /* 0x002fca00078e0204 */
[----:B------:R-:W2:Y:S01]  /*07f0*/  LDG.E R3, desc[UR6][R4.64+0x4] ;  /* 0x0000040604037981 */ /* 0x000ea2000c1e1900 */
[----:B------:R-:W-:-:S03]  /*0800*/  IMAD.WIDE R6, R6, 0x4, R4 ;  /* 0x0000000406067825 */ /* 0x000fc600078e0204 */
[----:B--2---:R1:W-:Y:S04]  /*0810*/  STG.E desc[UR6][R4.64], R3 ;  /* 0x0000000304007986 */ /* 0x0043e8000c101906 */
[----:B------:R-:W2:Y:S04]  /*0820*/  LDG.E R9, desc[UR6][R6.64+-0x8] ;  /* 0xfffff80606097981 */ /* 0x000ea8000c1e1900 */
[----:B--2---:R1:W-:Y:S02]  /*0830*/  STG.E desc[UR6][R6.64+-0x4], R9 ;  /* 0xfffffc0906007986 */ /* 0x0043e4000c101906 */
.L_x_33:
[----:B------:R-:W-:Y:S05]  /*0840*/  BSYNC.RECONVERGENT B0 ;  /* 0x0000000000007941 */ /* 0x000fea0003800200 */
.L_x_32:
[----:B------:R-:W-:Y:S05]  /*0850*/  @P1 EXIT ;  /* 0x000000000000194d */ /* 0x000fea0003800000 */
[----:B01----:R-:W0:Y:S01]  /*0860*/  LDC.64 R6, c[0x0][0x380] ;  /* 0x0000e000ff067b82 */ /* 0x003e220000000a00 */
[----:B------:R-:W-:-:S04]  /*0870*/  IMAD.IADD R5, R2, 0x1, R11 ;  /* 0x0000000102057824 */ /* 0x000fc800078e020b */
[----:B0-----:R-:W-:-:S06]  /*0880*/  IMAD.WIDE R4, R5, 0x4, R6 ;  /* 0x0000000405047825 */ /* 0x001fcc00078e0206 */
[----:B------:R-:W2:Y:S01]  /*0890*/  LDG.E R5, desc[UR6][R4.64] ;  /* 0x0000000604057981 */ /* 0x000ea2000c1e1900 */
[----:B------:R-:W-:-:S04]  /*08a0*/  IMAD.WIDE R2, R2, 0x4, R6 ;  /* 0x0000000402027825 */ /* 0x000fc800078e0206 */
[----:B------:R-:W-:-:S04]  /*08b0*/  IMAD R7, R11, UR4, RZ ;  /* 0x000000040b077c24 */ /* 0x000fc8000f8e02ff */
[----:B------:R-:W-:Y:S01]  /*08c0*/  IMAD.WIDE R6, R7, 0x4, R2 ;  /* 0x0000000407067825 */ /* 0x000fe200078e0202 */
[----:B--2---:R-:W-:Y:S04]  /*08d0*/  STG.E desc[UR6][R2.64], R5 ;  /* 0x0000000502007986 */ /* 0x004fe8000c101906 */
[----:B------:R-:W-:Y:S01]  /*08e0*/  STG.E desc[UR6][R6.64], RZ ;  /* 0x000000ff06007986 */ /* 0x000fe2000c101906 */
[----:B------:R-:W-:Y:S05]  /*08f0*/  EXIT ;  /* 0x000000000000794d */ /* 0x000fea0003800000 */
        .weak           $__internal_1_$__cuda_sm20_div_rn_f64_full
        .type           $__internal_1_$__cuda_sm20_div_rn_f64_full,@function
        .size           $__internal_1_$__cuda_sm20_div_rn_f64_full,($_Z8update_pPfS_S_iidd$__internal_accurate_pow - $__internal_1_$__cuda_sm20_div_rn_f64_full)
$__internal_1_$__cuda_sm20_div_rn_f64_full:
[C---:B------:R-:W-:Y:S01]  /*0900*/  FSETP.GEU.AND P0, PT, |R9|.reuse, 1.469367938527859385e-39, PT ;  /* 0x001000000900780b */ /* 0x040fe20003f0e200 */
[--C-:B------:R-:W-:Y:S01]  /*0910*/  IMAD.MOV.U32 R6, RZ, RZ, R8.reuse ;  /* 0x000000ffff067224 */ /* 0x100fe200078e0008 */
[----:B------:R-:W-:Y:S01]  /*0920*/  LOP3.LUT R4, R9, 0x800fffff, RZ, 0xc0, !PT ;  /* 0x800fffff09047812 */ /* 0x000fe200078ec0ff */
[----:B------:R-:W-:Y:S01]  /*0930*/  IMAD.MOV.U32 R7, RZ, RZ, R9 ;  /* 0x000000ffff077224 */ /* 0x000fe200078e0009 */
[C---:B------:R-:W-:Y:S01]  /*0940*/  FSETP.GEU.AND P2, PT, |R11|.reuse, 1.469367938527859385e-39, PT ;  /* 0x001000000b00780b */ /* 0x040fe20003f4e200 */
[----:B------:R-:W-:Y:S01]  /*0950*/  IMAD.MOV.U32 R16, RZ, RZ, 0x1 ;  /* 0x00000001ff107424 */ /* 0x000fe200078e00ff */
[----:B------:R-:W-:Y:S01]  /*0960*/  LOP3.LUT R5, R4, 0x3ff00000, RZ, 0xfc, !PT ;  /* 0x3ff0000004057812 */ /* 0x000fe200078efcff */
[----:B------:R-:W-:Y:S01]  /*0970*/  IMAD.MOV.U32 R4, RZ, RZ, R8 ;  /* 0x000000ffff047224 */ /* 0x000fe200078e0008 */
[----:B------:R-:W-:Y:S01]  /*0980*/  LOP3.LUT R13, R11, 0x7ff00000, RZ, 0xc0, !PT ;  /* 0x7ff000000b0d7812 */ /* 0x000fe200078ec0ff */
[----:B------:R-:W-:Y:S01]  /*0990*/  BSSY.RECONVERGENT B2, `(.L_x_34) ;  /* 0x0000051000027945 */ /* 0x000fe20003800200 */
[----:B------:R-:W-:-:S03]  /*09a0*/  LOP3.LUT R20, R9, 0x7ff00000, RZ, 0xc0, !PT ;  /* 0x7ff0000009147812 */ /* 0x000fc600078ec0ff */
[----:B------:R-:W-:Y:S01]  /*09b0*/  @!P0 DMUL R4, R6, 8.98846567431157953865e+307 ;  /* 0x7fe0000006048828 */ /* 0x000fe20000000000 */
[----:B------:R-:W-:-:S03]  /*09c0*/  ISETP.GE.U32.AND P1, PT, R13, R20, PT ;  /* 0x000000140d00720c */ /* 0x000fc60003f26070 */
[----:B------:R-:W-:Y:S01]  /*09d0*/  @!P2 LOP3.LUT R8, R7, 0x7ff00000, RZ, 0xc0, !PT ;  /* 0x7ff000000708a812 */ /* 0x000fe200078ec0ff */
[----:B------:R-:W-:Y:S01]  /*09e0*/  @!P2 IMAD.MOV.U32 R22, RZ, RZ, RZ ;  /* 0x000000ffff16a224 */ /* 0x000fe200078e00ff */
[----:B------:R-:W0:Y:S02]  /*09f0*/  MUFU.RCP64H R17, R5 ;  /* 0x0000000500117308 */ /* 0x000e240000001800 */
[----:B------:R-:W-:Y:S01]  /*0a00*/  @!P2 ISETP.GE.U32.AND P3, PT, R13, R8, PT ;  /* 0x000000080d00a20c */ /* 0x000fe20003f66070 */
[----:B------:R-:W-:Y:S01]  /*0a10*/  IMAD.MOV.U32 R8, RZ, RZ, R10 ;  /* 0x000000ffff087224 */ /* 0x000fe200078e000a */
[----:B0-----:R-:W-:-:S08]  /*0a20*/  DFMA R14, R16, -R4, 1 ;  /* 0x3ff00000100e742b */ /* 0x001fd00000000804 */
[----:B------:R-:W-:Y:S01]  /*0a30*/  DFMA R18, R14, R14, R14 ;  /* 0x0000000e0e12722b */ /* 0x000fe2000000000e */
[----:B------:R-:W-:-:S05]  /*0a40*/  IMAD.MOV.U32 R14, RZ, RZ, 0x1ca00000 ;  /* 0x1ca00000ff0e7424 */ /* 0x000fca00078e00ff */
[C---:B------:R-:W-:Y:S02]  /*0a50*/  @!P2 SEL R15, R14.reuse, 0x63400000, !P3 ;  /* 0x634000000e0fa807 */ /* 0x040fe40005800000 */
[----:B------:R-:W-:Y:S01]  /*0a60*/  DFMA R16, R16, R18, R16 ;  /* 0x000000121010722b */ /* 0x000fe20000000010 */
[----:B------:R-:W-:Y:S02]  /*0a70*/  SEL R9, R14, 0x63400000, !P1 ;  /* 0x634000000e097807 */ /* 0x000fe40004800000 */
[--C-:B------:R-:W-:Y:S02]  /*0a80*/  @!P2 LOP3.LUT R15, R15, 0x80000000, R11.reuse, 0xf8, !PT ;  /* 0x800000000f0fa812 */ /* 0x100fe400078ef80b */
[----:B------:R-:W-:Y:S02]  /*0a90*/  LOP3.LUT R9, R9, 0x800fffff, R11, 0xf8, !PT ;  /* 0x800fffff09097812 */ /* 0x000fe400078ef80b */
[----:B------:R-:W-:Y:S01]  /*0aa0*/  @!P2 LOP3.LUT R23, R15, 0x100000, RZ, 0xfc, !PT ;  /* 0x001000000f17a812 */ /* 0x000fe200078efcff */
[----:B------:R-:W-:-:S05]  /*0ab0*/  DFMA R18, R16, -R4, 1 ;  /* 0x3ff000001012742b */ /* 0x000fca0000000804 */
[----:B------:R-:W-:Y:S01]  /*0ac0*/  @!P2 DFMA R8, R8, 2, -R22 ;  /* 0x400000000808a82b */ /* 0x000fe20000000816 */
[----:B------:R-:W-:Y:S02]  /*0ad0*/  IMAD.MOV.U32 R23, RZ, RZ, R13 ;  /* 0x000000ffff177224 */ /* 0x000fe400078e000d */
[----:B------:R-:W-:Y:S01]  /*0ae0*/  DFMA R16, R16, R18, R16 ;  /* 0x000000121010722b */ /* 0x000fe20000000010 */
[----:B------:R-:W-:Y:S01]  /*0af0*/  IMAD.MOV.U32 R22, RZ, RZ, R20 ;  /* 0x000000ffff167224 */ /* 0x000fe200078e0014 */
[----:B------:R-:W-:-:S05]  /*0b00*/  @!P0 LOP3.LUT R22, R5, 0x7ff00000, RZ, 0xc0, !PT ;  /* 0x7ff0000005168812 */ /* 0x000fca00078ec0ff */
[----:B------:R-:W-:Y:S01]  /*0b10*/  @!P2 LOP3.LUT R23, R9, 0x7ff00000, RZ, 0xc0, !PT ;  /* 0x7ff000000917a812 */ /* 0x000fe200078ec0ff */
[----:B------:R-:W-:Y:S01]  /*0b20*/  VIADD R24, R22, 0xffffffff ;  /* 0xffffffff16187836 */ /* 0x000fe20000000000 */
[----:B------:R-:W-:-:S03]  /*0b30*/  DMUL R18, R16, R8 ;  /* 0x0000000810127228 */ /* 0x000fc60000000000 */
[----:B------:R-:W-:-:S05]  /*0b40*/  VIADD R15, R23, 0xffffffff ;  /* 0xffffffff170f7836 */ /* 0x000fca0000000000 */
[----:B------:R-:W-:Y:S01]  /*0b50*/  ISETP.GT.U32.AND P0, PT, R15, 0x7feffffe, PT ;  /* 0x7feffffe0f00780c */ /* 0x000fe20003f04070 */
[----:B------:R-:W-:-:S03]  /*0b60*/  DFMA R20, R18, -R4, R8 ;  /* 0x800000041214722b */ /* 0x000fc60000000008 */
[----:B------:R-:W-:-:S05]  /*0b70*/  ISETP.GT.U32.OR P0, PT, R24, 0x7feffffe, P0 ;  /* 0x7feffffe1800780c */ /* 0x000fca0000704470 */
[----:B------:R-:W-:-:S08]  /*0b80*/  DFMA R16, R16, R20, R18 ;  /* 0x000000141010722b */ /* 0x000fd00000000012 */
[----:B------:R-:W-:Y:S05]  /*0b90*/  @P0 BRA `(.L_x_35) ;  /* 0x00000000006c0947 */ /* 0x000fea0003800000 */
[----:B------:R-:W-:-:S04]  /*0ba0*/  LOP3.LUT R18, R7, 0x7ff00000, RZ, 0xc0, !PT ;  /* 0x7ff0000007127812 */ /* 0x000fc800078ec0ff */
[CC--:B------:R-:W-:Y:S02]  /*0bb0*/  VIADDMNMX R10, R13.reuse, -R18.reuse, 0xb9600000, !PT ;  /* 0xb96000000d0a7446 */ /* 0x0c0fe40007800912 */
[----:B------:R-:W-:Y:S02]  /*0bc0*/  ISETP.GE.U32.AND P0, PT, R13, R18, PT ;  /* 0x000000120d00720c */ /* 0x000fe40003f06070 */
[----:B------:R-:W-:Y:S02]  /*0bd0*/  VIMNMX R10, PT, PT, R10, 0x46a00000, PT ;  /* 0x46a000000a0a7848 */ /* 0x000fe40003fe0100 */
[----:B------:R-:W-:-:S05]  /*0be0*/  SEL R13, R14, 0x63400000, !P0 ;  /* 0x634000000e0d7807 */ /* 0x000fca0004000000 */
[----:B------:R-:W-:Y:S02]  /*0bf0*/  IMAD.IADD R13, R10, 0x1, -R13 ;  /* 0x000000010a0d7824 */ /* 0x000fe400078e0a0d */
[----:B------:R-:W-:Y:S02]  /*0c00*/  IMAD.MOV.U32 R10, RZ, RZ, RZ ;  /* 0x000000ffff0a7224 */ /* 0x000fe400078e00ff */
        /* <DEDUP_REMOVED lines=11> */
[----:B------:R-:W-:Y:S01]  /*0cc0*/  DMUL.RP R10, R16, R10 ;  /* 0x0000000a100a7228 */ /* 0x000fe20000008000 */
[----:B------:R-:W-:-:S06]  /*0cd0*/  IMAD.MOV.U32 R4, RZ, RZ, RZ ;  /* 0x000000ffff047224 */ /* 0x000fcc00078e00ff */
[----:B------:R-:W-:-:S03]  /*0ce0*/  DFMA R4, R14, -R4, R16 ;  /* 0x800000040e04722b */ /* 0x000fc60000000010 */
[----:B------:R-:W-:-:S03]  /*0cf0*/  LOP3.LUT R7, R11, R7, RZ, 0x3c, !PT ;  /* 0x000000070b077212 */ /* 0x000fc600078e3cff */
[----:B------:R-:W-:-:S04]  /*0d00*/  IADD3 R4, PT, PT, -R13, -0x43300000, RZ ;  /* 0xbcd000000d047810 */ /* 0x000fc80007ffe1ff */
[----:B------:R-:W-:-:S04]  /*0d10*/  FSETP.NEU.AND P0, PT, |R5|, R4, PT ;  /* 0x000000040500720b */ /* 0x000fc80003f0d200 */
[----:B------:R-:W-:Y:S02]  /*0d20*/  FSEL R14, R10, R14, !P0 ;  /* 0x0000000e0a0e7208 */ /* 0x000fe40004000000 */
[----:B------:R-:W-:Y:S01]  /*0d30*/  FSEL R15, R7, R15, !P0 ;  /* 0x0000000f070f7208 */ /* 0x000fe20004000000 */
[----:B------:R-:W-:Y:S06]  /*0d40*/  BRA `(.L_x_36) ;  /* 0x0000000000547947 */ /* 0x000fec0003800000 */
.L_x_35:
[----:B------:R-:W-:-:S14]  /*0d50*/  DSETP.NAN.AND P0, PT, R10, R10, PT ;  /* 0x0000000a0a00722a */ /* 0x000fdc0003f08000 */
[----:B------:R-:W-:Y:S05]  /*0d60*/  @P0 BRA `(.L_x_37) ;  /* 0x0000000000440947 */ /* 0x000fea0003800000 */
[----:B------:R-:W-:-:S14]  /*0d70*/  DSETP.NAN.AND P0, PT, R6, R6, PT ;  /* 0x000000060600722a */ /* 0x000fdc0003f08000 */
[----:B------:R-:W-:Y:S05]  /*0d80*/  @P0 BRA `(.L_x_38) ;  /* 0x0000000000300947 */ /* 0x000fea0003800000 */
[----:B------:R-:W-:Y:S01]  /*0d90*/  ISETP.NE.AND P0, PT, R23, R22, PT ;  /* 0x000000161700720c */ /* 0x000fe20003f05270 */
[----:B------:R-:W-:Y:S02]  /*0da0*/  IMAD.MOV.U32 R14, RZ, RZ, 0x0 ;  /* 0x00000000ff0e7424 */ /* 0x000fe400078e00ff */
[----:B------:R-:W-:-:S10]  /*0db0*/  IMAD.MOV.U32 R15, RZ, RZ, -0x80000 ;  /* 0xfff80000ff0f7424 */ /* 0x000fd400078e00ff */
[----:B------:R-:W-:Y:S05]  /*0dc0*/  @!P0 BRA `(.L_x_36) ;  /* 0x0000000000348947 */ /* 0x000fea0003800000 */
[----:B------:R-:W-:Y:S02]  /*0dd0*/  ISETP.NE.AND P0, PT, R23, 0x7ff00000, PT ;  /* 0x7ff000001700780c */ /* 0x000fe40003f05270 */
[----:B------:R-:W-:Y:S02]  /*0de0*/  LOP3.LUT R15, R11, 0x80000000, R7, 0x48, !PT ;  /* 0x800000000b0f7812 */ /* 0x000fe400078e4807 */
[----:B------:R-:W-:-:S13]  /*0df0*/  ISETP.EQ.OR P0, PT, R22, RZ, !P0 ;  /* 0x000000ff1600720c */ /* 0x000fda0004702670 */
[----:B------:R-:W-:Y:S01]  /*0e00*/  @P0 LOP3.LUT R4, R15, 0x7ff00000, RZ, 0xfc, !PT ;  /* 0x7ff000000f040812 */ /* 0x000fe200078efcff */
[----:B------:R-:W-:Y:S01]  /*0e10*/  @!P0 IMAD.MOV.U32 R14, RZ, RZ, RZ ;  /* 0x000000ffff0e8224 */ /* 0x000fe200078e00ff */
[----:B------:R-:W-:-:S03]  /*0e20*/  @P0 MOV R14, RZ ;  /* 0x000000ff000e0202 */ /* 0x000fc60000000f00 */
[----:B------:R-:W-:Y:S01]  /*0e30*/  @P0 IMAD.MOV.U32 R15, RZ, RZ, R4 ;  /* 0x000000ffff0f0224 */ /* 0x000fe200078e0004 */
[----:B------:R-:W-:Y:S06]  /*0e40*/  BRA `(.L_x_36) ;  /* 0x0000000000147947 */ /* 0x000fec0003800000 */
.L_x_38:
[----:B------:R-:W-:Y:S01]  /*0e50*/  LOP3.LUT R15, R7, 0x80000, RZ, 0xfc, !PT ;  /* 0x00080000070f7812 */ /* 0x000fe200078efcff */
[----:B------:R-:W-:Y:S01]  /*0e60*/  IMAD.MOV.U32 R14, RZ, RZ, R6 ;  /* 0x000000ffff0e7224 */ /* 0x000fe200078e0006 */
[----:B------:R-:W-:Y:S06]  /*0e70*/  BRA `(.L_x_36) ;  /* 0x0000000000087947 */ /* 0x000fec0003800000 */
.L_x_37:
[----:B------:R-:W-:Y:S01]  /*0e80*/  LOP3.LUT R15, R11, 0x80000, RZ, 0xfc, !PT ;  /* 0x000800000b0f7812 */ /* 0x000fe200078efcff */
[----:B------:R-:W-:-:S07]  /*0e90*/  IMAD.MOV.U32 R14, RZ, RZ, R10 ;  /* 0x000000ffff0e7224 */ /* 0x000fce00078e000a */
.L_x_36:
[----:B------:R-:W-:Y:S05]  /*0ea0*/  BSYNC.RECONVERGENT B2 ;  /* 0x0000000000027941 */ /* 0x000fea0003800200 */
.L_x_34:
[----:B------:R-:W-:Y:S02]  /*0eb0*/  IMAD.MOV.U32 R13, RZ, RZ, 0x0 ;  /* 0x00000000ff0d7424 */ /* 0x000fe400078e00ff */
[----:B------:R-:W-:Y:S02]  /*0ec0*/  IMAD.MOV.U32 R4, RZ, RZ, R14 ;  /* 0x000000ffff047224 */ /* 0x000fe400078e000e */
[----:B------:R-:W-:Y:S01]  /*0ed0*/  IMAD.MOV.U32 R5, RZ, RZ, R15 ;  /* 0x000000ffff057224 */ /* 0x000fe200078e000f */
[----:B------:R-:W-:Y:S06]  /*0ee0*/  RET.REL.NODEC R12 `(_Z8update_pPfS_S_iidd) ;  /* 0xfffffff00c447950 */ /* 0x000fec0003c3ffff */
        .type           $_Z8update_pPfS_S_iidd$__internal_accurate_pow,@function
        .size           $_Z8update_pPfS_S_iidd$__internal_accurate_pow,(.L_x_65 - $_Z8update_pPfS_S_iidd$__internal_accurate_pow)
$_Z8update_pPfS_S_iidd$__internal_accurate_pow:
[----:B------:R-:W-:Y:S01]  /*0ef0*/  ISETP.GT.U32.AND P0, PT, R29, 0xfffff, PT ;  /* 0x000fffff1d00780c */ /* 0x000fe20003f04070 */
[----:B------:R-:W-:Y:S01]  /*0f00*/  IMAD.MOV.U32 R10, RZ, RZ, R29 ;  /* 0x000000ffff0a7224 */ /* 0x000fe200078e001d */
[----:B------:R-:W-:Y:S01]  /*0f10*/  UMOV UR8, 0x7d2cafe2 ;  /* 0x7d2cafe200087882 */ /* 0x000fe20000000000 */
[----:B------:R-:W-:Y:S01]  /*0f20*/  IMAD.MOV.U32 R12, RZ, RZ, R28 ;  /* 0x000000ffff0c7224 */ /* 0x000fe200078e001c */
[----:B------:R-:W-:Y:S01]  /*0f30*/  UMOV UR9, 0x3eb0f5ff ;  /* 0x3eb0f5ff00097882 */ /* 0x000fe20000000000 */
[----:B------:R-:W-:Y:S01]  /*0f40*/  IMAD.MOV.U32 R14, RZ, RZ, RZ ;  /* 0x000000ffff0e7224 */ /* 0x000fe200078e00ff */
[----:B------:R-:W-:Y:S01]  /*0f50*/  UMOV UR10, 0x3b39803f ;  /* 0x3b39803f000a7882 */ /* 0x000fe20000000000 */
[----:B------:R-:W-:Y:S01]  /*0f60*/  IMAD.MOV.U32 R18, RZ, RZ, 0x41ad3b5a ;  /* 0x41ad3b5aff127424 */ /* 0x000fe200078e00ff */
[----:B------:R-:W-:Y:S01]  /*0f70*/  UMOV UR11, 0x3c7abc9e ;  /* 0x3c7abc9e000b7882 */ /* 0x000fe20000000000 */
[----:B------:R-:W-:-:S04]  /*0f80*/  IMAD.MOV.U32 R19, RZ, RZ, 0x3ed0f5d2 ;  /* 0x3ed0f5d2ff137424 */ /* 0x000fc800078e00ff */
[----:B------:R-:W-:Y:S01]  /*0f90*/  @!P0 DMUL R8, R28, 1.80143985094819840000e+16 ;  /* 0x435000001c088828 */ /* 0x000fe20000000000 */
[----:B------:R-:W-:-:S09]  /*0fa0*/  SHF.R.U32.HI R29, RZ, 0x14, R29 ;  /* 0x00000014ff1d7819 */ /* 0x000fd2000001161d */
[----:B------:R-:W-:Y:S01]  /*0fb0*/  @!P0 IMAD.MOV.U32 R10, RZ, RZ, R9 ;  /* 0x000000ffff0a8224 */ /* 0x000fe200078e0009 */
[----:B------:R-:W-:Y:S01]  /*0fc0*/  @!P0 LEA.HI R29, R9, 0xffffffca, RZ, 0xc ;  /* 0xffffffca091d8811 */ /* 0x000fe200078f60ff */
[----:B------:R-:W-:-:S03]  /*0fd0*/  @!P0 IMAD.MOV.U32 R12, RZ, RZ, R8 ;  /* 0x000000ffff0c8224 */ /* 0x000fc600078e0008 */
[----:B------:R-:W-:Y:S01]  /*0fe0*/  LOP3.LUT R10, R10, 0x800fffff, RZ, 0xc0, !PT ;  /* 0x800fffff0a0a7812 */ /* 0x000fe200078ec0ff */
[----:B------:R-:W-:-:S03]  /*0ff0*/  VIADD R8, R29, 0xfffffc01 ;  /* 0xfffffc011d087836 */ /* 0x000fc60000000000 */
[----:B------:R-:W-:-:S04]  /*1000*/  LOP3.LUT R13, R10, 0x3ff00000, RZ, 0xfc, !PT ;  /* 0x3ff000000a0d7812 */ /* 0x000fc800078efcff */
[----:B------:R-:W-:-:S13]  /*1010*/  ISETP.GE.U32.AND P1, PT, R13, 0x3ff6a09f, PT ;  /* 0x3ff6a09f0d00780c */ /* 0x000fda0003f26070 */
[----:B------:R-:W-:Y:S02]  /*1020*/  @P1 VIADD R11, R13, 0xfff00000 ;  /* 0xfff000000d0b1836 */ /* 0x000fe40000000000 */
[----:B------:R-:W-:Y:S02]  /*1030*/  @P1 VIADD R8, R29, 0xfffffc02 ;  /* 0xfffffc021d081836 */ /* 0x000fe40000000000 */
[----:B------:R-:W-:-:S06]  /*1040*/  @P1 IMAD.MOV.U32 R13, RZ, RZ, R11 ;  /* 0x000000ffff0d1224 */ /* 0x000fcc00078e000b */
[C---:B------:R-:W-:Y:S02]  /*1050*/  DADD R16, R12.reuse, 1 ;  /* 0x3ff000000c107429 */ /* 0x040fe40000000000 */
[----:B------:R-:W-:-:S04]  /*1060*/  DADD R12, R12, -1 ;  /* 0xbff000000c0c7429 */ /* 0x000fc80000000000 */
[----:B------:R-:W0:Y:S02]  /*1070*/  MUFU.RCP64H R15, R17 ;  /* 0x00000011000f7308 */ /* 0x000e240000001800 */
[----:B0-----:R-:W-:-:S08]  /*1080*/  DFMA R10, -R16, R14, 1 ;  /* 0x3ff00000100a742b */ /* 0x001fd0000000010e */
[----:B------:R-:W-:-:S08]  /*1090*/  DFMA R10, R10, R10, R10 ;  /* 0x0000000a0a0a722b */ /* 0x000fd0000000000a */
[----:B------:R-:W-:-:S08]  /*10a0*/  DFMA R14, R14, R10, R14 ;  /* 0x0000000a0e0e722b */ /* 0x000fd0000000000e */
[----:B------:R-:W-:-:S08]  /*10b0*/  DMUL R10, R12, R14 ;  /* 0x0000000e0c0a7228 */ /* 0x000fd00000000000 */
[----:B------:R-:W-:-:S08]  /*10c0*/  DFMA R10, R12, R14, R10 ;  /* 0x0000000e0c0a722b */ /* 0x000fd0000000000a */
[----:B------:R-:W-:-:S08]  /*10d0*/  DMUL R22, R10, R10 ;  /* 0x0000000a0a167228 */ /* 0x000fd00000000000 */
[----:B------:R-:W-:Y:S01]  /*10e0*/  DFMA R16, R22, UR8, R18 ;  /* 0x0000000816107c2b */ /* 0x000fe20008000012 */
[----:B------:R-:W-:Y:S01]  /*10f0*/  UMOV UR8, 0x75488a3f ;  /* 0x75488a3f00087882 */ /* 0x000fe20000000000 */
[----:B------:R-:W-:-:S06]  /*1100*/  UMOV UR9, 0x3ef3b20a ;  /* 0x3ef3b20a00097882 */ /* 0x000fcc0000000000 */
[----:B------:R-:W-:Y:S01]  /*1110*/  DFMA R16, R22, R16, UR8 ;  /* 0x0000000816107e2b */ /* 0x000fe20008000010 */
[----:B------:R-:W-:Y:S01]  /*1120*/  UMOV UR8, 0xe4faecd5 ;  /* 0xe4faecd500087882 */ /* 0x000fe20000000000 */
[----:B------:R-:W-:-:S06]  /*1130*/  UMOV UR9, 0x3f1745cd ;  /* 0x3f1745cd00097882 */ /* 0x000fcc0000000000 */
[----:B------:R-:W-:Y:S01]  /*1140*/  DFMA R16, R22, R16, UR8 ;  /* 0x0000000816107e2b */ /* 0x000fe20008000010 */
[----:B------:R-:W-:Y:S01]  /*1150*/  UMOV UR8, 0x258a578b ;  /* 0x258a578b00087882 */ /* 0x000fe20000000000 */
[----:B------:R-:W-:-:S06]  /*1160*/  UMOV UR9, 0x3f3c71c7 ;  /* 0x3f3c71c700097882 */ /* 0x000fcc0000000000 */
[----:B------:R-:W-:Y:S01]  /*1170*/  DFMA R18, R22, R16, UR8 ;  /* 0x0000000816127e2b */ /* 0x000fe20008000010 */
[----:B------:R-:W-:Y:S01]  /*1180*/  UMOV UR8, 0x9242b910 ;  /* 0x9242b91000087882 */ /* 0x000fe20000000000 */
[----:B------:R-:W-:Y:S01]  /*1190*/  UMOV UR9, 0x3f624924 ;  /* 0x3f62492400097882 */ /* 0x000fe20000000000 */
[----:B------:R-:W-:-:S05]  /*11a0*/  DADD R16, R12, -R10 ;  /* 0x000000000c107229 */ /* 0x000fca000000080a */
[----:B------:R-:W-:Y:S01]  /*11b0*/  DFMA R18, R22, R18, UR8 ;  /* 0x0000000816127e2b */ /* 0x000fe20008000012 */
[----:B------:R-:W-:Y:S01]  /*11c0*/  UMOV UR8, 0x99999dfb ;  /* 0x99999dfb00087882 */ /* 0x000fe20000000000 */
[----:B------:R-:W-:Y:S01]  /*11d0*/  UMOV UR9, 0x3f899999 ;  /* 0x3f89999900097882 */ /* 0x000fe20000000000 */
[----:B------:R-:W-:-:S05]  /*11e0*/  DADD R16, R16, R16 ;  /* 0x0000000010107229 */ /* 0x000fca0000000010 */
[----:B------:R-:W-:Y:S01]  /*11f0*/  DFMA R18, R22, R18, UR8 ;  /* 0x0000000816127e2b */ /* 0x000fe20008000012 */
[----:B------:R-:W-:Y:S01]  /*1200*/  UMOV UR8, 0x55555555 ;  /* 0x5555555500087882 */ /* 0x000fe20000000000 */
[----:B------:R-:W-:Y:S01]  /*1210*/  UMOV UR9, 0x3fb55555 ;  /* 0x3fb5555500097882 */ /* 0x000fe20000000000 */
[----:B------:R-:W-:-:S05]  /*1220*/  DFMA R16, R12, -R10, R16 ;  /* 0x8000000a0c10722b */ /* 0x000fca0000000010 */
[----:B------:R-:W-:-:S03]  /*1230*/  DFMA R12, R22, R18, UR8 ;  /* 0x00000008160c7e2b */ /* 0x000fc60008000012 */
[----:B------:R-:W-:Y:S02]  /*1240*/  DMUL R14, R14, R16 ;  /* 0x000000100e0e7228 */ /* 0x000fe40000000000 */
[----:B------:R-:W-:-:S03]  /*1250*/  DMUL R16, R10, R10 ;  /* 0x0000000a0a107228 */ /* 0x000fc60000000000 */
[----:B------:R-:W-:Y:S01]  /*1260*/  DADD R20, -R12, UR8 ;  /* 0x000000080c147e29 */ /* 0x000fe20008000100 */
[----:B------:R-:W-:Y:S01]  /*1270*/  UMOV UR8, 0xb9e7b0 ;  /* 0x00b9e7b000087882 */ /* 0x000fe20000000000 */
[----:B------:R-:W-:-:S03]  /*1280*/  UMOV UR9, 0x3c46a4cb ;  /* 0x3c46a4cb00097882 */ /* 0x000fc60000000000 */
[----:B------:R-:W-:-:S03]  /*1290*/  DMUL R24, R10, R16 ;  /* 0x000000100a187228 */ /* 0x000fc60000000000 */
[----:B------:R-:W-:Y:S02]  /*12a0*/  DFMA R18, R22, R18, R20 ;  /* 0x000000121612722b */ /* 0x000fe40000000014 */
[----:B------:R-:W-:Y:S01]  /*12b0*/  DFMA R20, R10, R10, -R16 ;  /* 0x0000000a0a14722b */ /* 0x000fe20000000810 */
[----:B------:R-:W-:Y:S01]  /*12c0*/  VIADD R23, R15, 0x100000 ;  /* 0x001000000f177836 */ /* 0x000fe20000000000 */
[----:B------:R-:W-:-:S06]  /*12d0*/  MOV R22, R14 ;  /* 0x0000000e00167202 */ /* 0x000fcc0000000f00 */
[----:B------:R-:W-:Y:S02]  /*12e0*/  DFMA R20, R10, R22, R20 ;  /* 0x000000160a14722b */ /* 0x000fe40000000014 */
[----:B------:R-:W-:Y:S01]  /*12f0*/  DADD R22, R18, -UR8 ;  /* 0x8000000812167e29 */ /* 0x000fe20008000000 */
[----:B------:R-:W-:Y:S01]  /*1300*/  UMOV UR8, 0x80000000 ;  /* 0x8000000000087882 */ /* 0x000fe20000000000 */
[----:B------:R-:W-:Y:S01]  /*1310*/  DFMA R18, R10, R16, -R24 ;  /* 0x000000100a12722b */ /* 0x000fe20000000818 */
[----:B------:R-:W-:-:S07]  /*1320*/  UMOV UR9, 0x43300000 ;  /* 0x4330000000097882 */ /* 0x000fce0000000000 */
[----:B------:R-:W-:Y:S02]  /*1330*/  DFMA R18, R14, R16, R18 ;  /* 0x000000100e12722b */ /* 0x000fe40000000012 */
[----:B------:R-:W-:-:S06]  /*1340*/  DADD R16, R12, R22 ;  /* 0x000000000c107229 */ /* 0x000fcc0000000016 */
[----:B------:R-:W-:Y:S02]  /*1350*/  DFMA R18, R10, R20, R18 ;  /* 0x000000140a12722b */ /* 0x000fe40000000012 */
[----:B------:R-:W-:Y:S02]  /*1360*/  DADD R20, R12, -R16 ;  /* 0x000000000c147229 */ /* 0x000fe40000000810 */
[----:B------:R-:W-:-:S06]  /*1370*/  DMUL R12, R16, R24 ;  /* 0x00000018100c7228 */ /* 0x000fcc0000000000 */
[----:B------:R-:W-:Y:S02]  /*1380*/  DADD R22, R22, R20 ;  /* 0x0000000016167229 */ /* 0x000fe40000000014 */
[----:B------:R-:W-:-:S08]  /*1390*/  DFMA R20, R16, R24, -R12 ;  /* 0x000000181014722b */ /* 0x000fd0000000080c */
[----:B------:R-:W-:-:S08]  /*13a0*/  DFMA R18, R16, R18, R20 ;  /* 0x000000121012722b */ /* 0x000fd00000000014 */
[----:B------:R-:W-:-:S08]  /*13b0*/  DFMA R22, R22, R24, R18 ;  /* 0x000000181616722b */ /* 0x000fd00000000012 */
[----:B------:R-:W-:-:S08]  /*13c0*/  DADD R18, R12, R22 ;  /* 0x000000000c127229 */ /* 0x000fd00000000016 */
[--C-:B------:R-:W-:Y:S02]  /*13d0*/  DADD R16, R10, R18.reuse ;  /* 0x000000000a107229 */ /* 0x100fe40000000012 */
[----:B------:R-:W-:-:S06]  /*13e0*/  DADD R12, R12, -R18 ;  /* 0x000000000c0c7229 */ /* 0x000fcc0000000812 */
[----:B------:R-:W-:Y:S02]  /*13f0*/  DADD R10, R10, -R16 ;  /* 0x000000000a0a7229 */ /* 0x000fe40000000810 */
[----:B------:R-:W-:-:S06]  /*1400*/  DADD R12, R22, R12 ;  /* 0x00000000160c7229 */ /* 0x000fcc000000000c */
[----:B------:R-:W-:-:S08]  /*1410*/  DADD R10, R18, R10 ;  /* 0x00000000120a7229 */ /* 0x000fd0000000000a */
[----:B------:R-:W-:-:S08]  /*1420*/  DADD R10, R12, R10 ;  /* 0x000000000c0a7229 */ /* 0x000fd0000000000a */
[----:B------:R-:W-:Y:S01]  /*1430*/  DADD R14, R14, R10 ;  /* 0x000000000e0e7229 */ /* 0x000fe2000000000a */
[----:B------:R-:W-:Y:S01]  /*1440*/  LOP3.LUT R10, R8, 0x80000000, RZ, 0x3c, !PT ;  /* 0x80000000080a7812 */ /* 0x000fe200078e3cff */
[----:B------:R-:W-:-:S06]  /*1450*/  IMAD.MOV.U32 R11, RZ, RZ, 0x43300000 ;  /* 0x43300000ff0b7424 */ /* 0x000fcc00078e00ff */
[----:B------:R-:W-:Y:S02]  /*1460*/  DADD R12, R16, R14 ;  /* 0x00000000100c7229 */ /* 0x000fe4000000000e */
[----:B------:R-:W-:Y:S01]  /*1470*/  DADD R10, R10, -UR8 ;  /* 0x800000080a0a7e29 */ /* 0x000fe20008000000 */
[----:B------:R-:W-:Y:S01]  /*1480*/  UMOV UR8, 0xfefa39ef ;  /* 0xfefa39ef00087882 */ /* 0x000fe20000000000 */
[----:B------:R-:W-:-:S04]  /*1490*/  UMOV UR9, 0x3fe62e42 ;  /* 0x3fe62e4200097882 */ /* 0x000fc80000000000 */
[--C-:B------:R-:W-:Y:S02]  /*14a0*/  DADD R16, R16, -R12.reuse ;  /* 0x0000000010107229 */ /* 0x100fe4000000080c */
[----:B------:R-:W-:-:S06]  /*14b0*/  DFMA R8, R10, UR8, R12 ;  /* 0x000000080a087c2b */ /* 0x000fcc000800000c */
[----:B------:R-:W-:Y:S02]  /*14c0*/  DADD R16, R14, R16 ;  /* 0x000000000e107229 */ /* 0x000fe40000000010 */
[----:B------:R-:W-:-:S08]  /*14d0*/  DFMA R18, R10, -UR8, R8 ;  /* 0x800000080a127c2b */ /* 0x000fd00008000008 */
[----:B------:R-:W-:-:S08]  /*14e0*/  DADD R18, -R12, R18 ;  /* 0x000000000c127229 */ /* 0x000fd00000000112 */
[----:B------:R-:W-:-:S08]  /*14f0*/  DADD R16, R16, -R18 ;  /* 0x0000000010107229 */ /* 0x000fd00000000812 */
[----:B------:R-:W-:-:S08]  /*1500*/  DFMA R16, R10, UR10, R16 ;  /* 0x0000000a0a107c2b */ /* 0x000fd00008000010 */
[----:B------:R-:W-:-:S08]  /*1510*/  DADD R10, R8, R16 ;  /* 0x00000000080a7229 */ /* 0x000fd00000000010 */
[----:B------:R-:W-:Y:S02]  /*1520*/  DADD R12, R8, -R10 ;  /* 0x00000000080c7229 */ /* 0x000fe4000000080a */
[----:B------:R-:W-:-:S06]  /*1530*/  DMUL R8, R10, 2 ;  /* 0x400000000a087828 */ /* 0x000fcc0000000000 */
[----:B------:R-:W-:Y:S02]  /*1540*/  DADD R12, R16, R12 ;  /* 0x00000000100c7229 */ /* 0x000fe4000000000c */
[----:B------:R-:W-:-:S08]  /*1550*/  DFMA R14, R10, 2, -R8 ;  /* 0x400000000a0e782b */ /* 0x000fd00000000808 */
[----:B------:R-:W-:Y:S01]  /*1560*/  DFMA R14, R12, 2, R14 ;  /* 0x400000000c0e782b */ /* 0x000fe2000000000e */
[----:B------:R-:W-:Y:S02]  /*1570*/  IMAD.MOV.U32 R12, RZ, RZ, 0x652b82fe ;  /* 0x652b82feff0c7424 */ /* 0x000fe400078e00ff */
[----:B------:R-:W-:-:S05]  /*1580*/  IMAD.MOV.U32 R13, RZ, RZ, 0x3ff71547 ;  /* 0x3ff71547ff0d7424 */ /* 0x000fca00078e00ff */
[----:B------:R-:W-:-:S08]  /*1590*/  DADD R10, R8, R14 ;  /* 0x00000000080a7229 */ /* 0x000fd0000000000e */
[----:B------:R-:W-:Y:S02]  /*15a0*/  DFMA R12, R10, R12, 6.75539944105574400000e+15 ;  /* 0x433800000a0c742b */ /* 0x000fe4000000000c */
[----:B------:R-:W-:Y:S01]  /*15b0*/  FSETP.GEU.AND P0, PT, |R11|, 4.1917929649353027344, PT ;  /* 0x4086232b0b00780b */ /* 0x000fe20003f0e200 */
[----:B------:R-:W-:-:S05]  /*15c0*/  DADD R8, R8, -R10 ;  /* 0x0000000008087229 */ /* 0x000fca000000080a */
[----:B------:R-:W-:-:S03]  /*15d0*/  DADD R16, R12, -6.75539944105574400000e+15 ;  /* 0xc33800000c107429 */ /* 0x000fc60000000000 */
[----:B------:R-:W-:-:S05]  /*15e0*/  DADD R14, R14, R8 ;  /* 0x000000000e0e7229 */ /* 0x000fca0000000008 */
[----:B------:R-:W-:Y:S01]  /*15f0*/  DFMA R18, R16, -UR8, R10 ;  /* 0x8000000810127c2b */ /* 0x000fe2000800000a */
[----:B------:R-:W-:Y:S01]  /*1600*/  UMOV UR8, 0x3b39803f ;  /* 0x3b39803f00087882 */ /* 0x000fe20000000000 */
[----:B------:R-:W-:-:S06]  /*1610*/  UMOV UR9, 0x3c7abc9e ;  /* 0x3c7abc9e00097882 */ /* 0x000fcc0000000000 */
[----:B------:R-:W-:Y:S01]  /*1620*/  DFMA R16, R16, -UR8, R18 ;  /* 0x8000000810107c2b */ /* 0x000fe20008000012 */
[----:B------:R-:W-:Y:S01]  /*1630*/  UMOV UR8, 0x69ce2bdf ;  /* 0x69ce2bdf00087882 */ /* 0x000fe20000000000 */
[----:B------:R-:W-:Y:S01]  /*1640*/  IMAD.MOV.U32 R18, RZ, RZ, -0x35dec16 ;  /* 0xfca213eaff127424 */ /* 0x000fe200078e00ff */
[----:B------:R-:W-:Y:S01]  /*1650*/  UMOV UR9, 0x3e5ade15 ;  /* 0x3e5ade1500097882 */ /* 0x000fe20000000000 */
[----:B------:R-:W-:-:S06]  /*1660*/  IMAD.MOV.U32 R19, RZ, RZ, 0x3e928af3 ;  /* 0x3e928af3ff137424 */ /* 0x000fcc00078e00ff */
        /* <DEDUP_REMOVED lines=24> */
[----:B------:R-:W-:-:S08]  /*17f0*/  DFMA R18, R16, R18, UR8 ;  /* 0x0000000810127e2b */ /* 0x000fd00008000012 */
[----:B------:R-:W-:-:S08]  /*1800*/  DFMA R18, R16, R18, 1 ;  /* 0x3ff000001012742b */ /* 0x000fd00000000012 */
[----:B------:R-:W-:-:S10]  /*1810*/  DFMA R16, R16, R18, 1 ;  /* 0x3ff000001010742b */ /* 0x000fd40000000012 */
[----:B------:R-:W-:Y:S02]  /*1820*/  IMAD R9, R12, 0x100000, R17 ;  /* 0x001000000c097824 */ /* 0x000fe400078e0211 */
[----:B------:R-:W-:Y:S01]  /*1830*/  IMAD.MOV.U32 R8, RZ, RZ, R16 ;  /* 0x000000ffff087224 */ /* 0x000fe200078e0010 */
[----:B------:R-:W-:Y:S06]  /*1840*/  @!P0 BRA `(.L_x_39) ;  /* 0x0000000000348947 */ /* 0x000fec0003800000 */
[----:B------:R-:W-:Y:S01]  /*1850*/  FSETP.GEU.AND P1, PT, |R11|, 4.2275390625, PT ;  /* 0x408748000b00780b */ /* 0x000fe20003f2e200 */
[C---:B------:R-:W-:Y:S02]  /*1860*/  DADD R8, R10.reuse, +INF ;  /* 0x7ff000000a087429 */ /* 0x040fe40000000000 */
[----:B------:R-:W-:-:S08]  /*1870*/  DSETP.GEU.AND P0, PT, R10, RZ, PT ;  /* 0x000000ff0a00722a */ /* 0x000fd00003f0e000 */
[----:B------:R-:W-:Y:S02]  /*1880*/  FSEL R8, R8, RZ, P0 ;  /* 0x000000ff08087208 */ /* 0x000fe40000000000 */
[----:B------:R-:W-:Y:S01]  /*1890*/  FSEL R9, R9, RZ, P0 ;  /* 0x000000ff09097208 */ /* 0x000fe20000000000 */
[----:B------:R-:W-:Y:S06]  /*18a0*/  @P1 BRA `(.L_x_39) ;  /* 0x00000000001c1947 */ /* 0x000fec0003800000 */
[----:B------:R-:W-:-:S04]  /*18b0*/  LEA.HI R8, R12, R12, RZ, 0x1 ;  /* 0x0000000c0c087211 */ /* 0x000fc800078f08ff */
[----:B------:R-:W-:-:S05]  /*18c0*/  SHF.R.S32.HI R9, RZ, 0x1, R8 ;  /* 0x00000001ff097819 */ /* 0x000fca0000011408 */
[----:B------:R-:W-:Y:S02]  /*18d0*/  IMAD.IADD R8, R12, 0x1, -R9 ;  /* 0x000000010c087824 */ /* 0x000fe400078e0a09 */
[----:B------:R-:W-:-:S03]  /*18e0*/  IMAD R17, R9, 0x100000, R17 ;  /* 0x0010000009117824 */ /* 0x000fc600078e0211 */
[----:B------:R-:W-:Y:S01]  /*18f0*/  LEA R9, R8, 0x3ff00000, 0x14 ;  /* 0x3ff0000008097811 */ /* 0x000fe200078ea0ff */
[----:B------:R-:W-:-:S06]  /*1900*/  IMAD.MOV.U32 R8, RZ, RZ, RZ ;  /* 0x000000ffff087224 */ /* 0x000fcc00078e00ff */
[----:B------:R-:W-:-:S11]  /*1910*/  DMUL R8, R16, R8 ;  /* 0x0000000810087228 */ /* 0x000fd60000000000 */
.L_x_39:
[----:B------:R-:W-:Y:S01]  /*1920*/  DFMA R14, R14, R8, R8 ;  /* 0x000000080e0e722b */ /* 0x000fe20000000008 */
[----:B------:R-:W-:Y:S01]  /*1930*/  IMAD.MOV.U32 R10, RZ, RZ, R0 ;  /* 0x000000ffff0a7224 */ /* 0x000fe200078e0000 */
[----:B------:R-:W-:Y:S01]  /*1940*/  DSETP.NEU.AND P0, PT, |R8|, +INF , PT ;  /* 0x7ff000000800742a */ /* 0x000fe20003f0d200 */
[----:B------:R-:W-:-:S07]  /*1950*/  IMAD.MOV.U32 R11, RZ, RZ, 0x0 ;  /* 0x00000000ff0b7424 */ /* 0x000fce00078e00ff */
[----:B------:R-:W-:Y:S02]  /*1960*/  FSEL R8, R8, R14, !P0 ;  /* 0x0000000e08087208 */ /* 0x000fe40004000000 */
[----:B------:R-:W-:Y:S01]  /*1970*/  FSEL R9, R9, R15, !P0 ;  /* 0x0000000f09097208 */ /* 0x000fe20004000000 */
[----:B------:R-:W-:Y:S06]  /*1980*/  RET.REL.NODEC R10 `(_Z8update_pPfS_S_iidd) ;  /* 0xffffffe40a9c7950 */ /* 0x000fec0003c3ffff */
.L_x_40:
        /* <DEDUP_REMOVED lines=15> */
.L_x_65:


//--------------------- .text._Z9compute_bPfS_S_iidddd --------------------------
	.section	.text._Z9compute_bPfS_S_iidddd,"ax",@progbits
	.align	128
        .global         _Z9compute_bPfS_S_iidddd
        .type           _Z9compute_bPfS_S_iidddd,@function
        .size           _Z9compute_bPfS_S_iidddd,(.L_x_67 - _Z9compute_bPfS_S_iidddd)
        .other          _Z9compute_bPfS_S_iidddd,@"STO_CUDA_ENTRY STV_DEFAULT"
_Z9compute_bPfS_S_iidddd:
.text._Z9compute_bPfS_S_iidddd:
[----:B------:R-:W-:Y:S01]  /*0000*/  LDC R1, c[0x0][0x37c] ;  /* 0x0000df00ff017b82 */ /* 0x000fe20000000800 */
[----:B------:R-:W0:Y:S07]  /*0010*/  S2R R0, SR_TID.X ;  /* 0x0000000000007919 */ /* 0x000e2e0000002100 */
[----:B------:R-:W0:Y:S01]  /*0020*/  S2UR UR6, SR_CTAID.X ;  /* 0x00000000000679c3 */ /* 0x000e220000002500 */
[----:B------:R-:W1:Y:S01]  /*0030*/  LDCU.64 UR4, c[0x0][0x398] ;  /* 0x00007300ff0477ac */ /* 0x000e620008000a00 */
[----:B------:R-:W2:Y:S06]  /*0040*/  S2R R3, SR_TID.Y ;  /* 0x0000000000037919 */ /* 0x000eac0000002200 */
        /* <DEDUP_REMOVED lines=8> */
[----:B--2---:R-:W-:-:S05]  /*00d0*/  IMAD R2, R2, UR7, R3 ;  /* 0x0000000702027c24 */ /* 0x004fca000f8e0203 */
[----:B------:R-:W-:-:S04]  /*00e0*/  ISETP.EQ.OR P0, PT, R2, RZ, P0 ;  /* 0x000000ff0200720c */ /* 0x000fc80000702670 */
[----:B------:R-:W-:-:S13]  /*00f0*/  ISETP.GE.OR P0, PT, R2, UR4, P0 ;  /* 0x0000000402007c0c */ /* 0x000fda0008706670 */
[----:B------:R-:W-:Y:S05]  /*0100*/  @P0 EXIT ;  /* 0x000000000000094d */ /* 0x000fea0003800000 */
[----:B------:R-:W0:Y:S01]  /*0110*/  LDC R0, c[0x0][0x3b4] ;  /* 0x0000ed00ff007b82 */ /* 0x000e220000000800 */
[----:B------:R-:W1:Y:S07]  /*0120*/  LDCU.64 UR4, c[0x0][0x358] ;  /* 0x00006b00ff0477ac */ /* 0x000e6e0008000a00 */
[----:B------:R-:W2:Y:S01]  /*0130*/  LDC.64 R30, c[0x0][0x3b0] ;  /* 0x0000ec00ff1e7b82 */ /* 0x000ea20000000a00 */
[----:B0-----:R-:W2:Y:S01]  /*0140*/  MUFU.RCP64H R5, R0 ;  /* 0x0000000000057308 */ /* 0x001ea20000001800 */
[----:B------:R-:W-:-:S05]  /*0150*/  VIADD R4, R0, 0x300402 ;  /* 0x0030040200047836 */ /* 0x000fca0000000000 */
[----:B------:R-:W-:Y:S01]  /*0160*/  FSETP.GEU.AND P0, PT, |R4|, 5.8789094863358348022e-39, PT ;  /* 0x004004020400780b */ /* 0x000fe20003f0e200 */
[----:B--2---:R-:W-:-:S08]  /*0170*/  DFMA R8, R4, -R30, 1 ;  /* 0x3ff000000408742b */ /* 0x004fd0000000081e */
[----:B------:R-:W-:-:S08]  /*0180*/  DFMA R8, R8, R8, R8 ;  /* 0x000000080808722b */ /* 0x000fd00000000008 */
[----:B------:R-:W-:-:S08]  /*0190*/  DFMA R8, R4, R8, R4 ;  /* 0x000000080408722b */ /* 0x000fd00000000004 */
[----:B------:R-:W-:-:S08]  /*01a0*/  DFMA R30, R8, -R30, 1 ;  /* 0x3ff00000081e742b */ /* 0x000fd0000000081e */
[----:B------:R-:W-:Y:S01]  /*01b0*/  DFMA R30, R8, R30, R8 ;  /* 0x0000001e081e722b */ /* 0x000fe20000000008 */
[----:B-1----:R-:W-:Y:S10]  /*01c0*/  @P0 BRA `(.L_x_41) ;  /* 0x0000000000100947 */ /* 0x002ff40003800000 */
[----:B------:R-:W-:-:S04]  /*01d0*/  LOP3.LUT R0, R0, 0x7fffffff, RZ, 0xc0, !PT ;  /* 0x7fffffff00007812 */ /* 0x000fc800078ec0ff */
[----:B------:R-:W-:Y:S02]  /*01e0*/  IADD3 R3, PT, PT, R0, -0x100000, RZ ;  /* 0xfff0000000037810 */ /* 0x000fe40007ffe0ff */
[----:B------:R-:W-:-:S07]  /*01f0*/  MOV R0, 0x210 ;  /* 0x0000021000007802 */ /* 0x000fce0000000f00 */
[----:B------:R-:W-:Y:S05]  /*0200*/  CALL.REL.NOINC `($__internal_2_$__cuda_sm20_dblrcp_rn_slowpath_v3) ;  /* 0x0000001000a87944 */ /* 0x000fea0003c00000 */
.L_x_41:
[----:B------:R-:W0:Y:S01]  /*0210*/  LDCU UR8, c[0x0][0x398] ;  /* 0x00007300ff0877ac */ /* 0x000e220008000800 */
[----:B------:R-:W1:Y:S01]  /*0220*/  LDC.64 R14, c[0x0][0x3a0] ;  /* 0x0000e800ff0e7b82 */ /* 0x000e620000000a00 */
[----:B------:R-:W2:Y:S01]  /*0230*/  LDCU.64 UR6, c[0x0][0x380] ;  /* 0x00007000ff0677ac */ /* 0x000ea20008000a00 */
[----:B0-----:R-:W-:-:S05]  /*0240*/  IMAD R2, R2, UR8, RZ ;  /* 0x0000000802027c24 */ /* 0x001fca000f8e02ff */
[----:B------:R-:W-:-:S04]  /*0250*/  IADD3 R0, P0, PT, R7, R2, RZ ;  /* 0x0000000207007210 */ /* 0x000fc80007f1e0ff */
[----:B------:R-:W-:Y:S01]  /*0260*/  LEA.HI.X.SX32 R3, R2, RZ, 0x1, P0 ;  /* 0x000000ff02037211 */ /* 0x000fe200000f0eff */
[----:B------:R-:W-:-:S03]  /*0270*/  IMAD.SHL.U32 R6, R0, 0x4, RZ ;  /* 0x0000000400067824 */ /* 0x000fc600078e00ff */
[----:B------:R-:W-:Y:S02]  /*0280*/  SHF.L.U64.HI R0, R0, 0x2, R3 ;  /* 0x0000000200007819 */ /* 0x000fe40000010203 */
[----:B--2---:R-:W-:-:S04]  /*0290*/  IADD3 R4, P0, PT, R6, UR6, RZ ;  /* 0x0000000606047c10 */ /* 0x004fc8000ff1e0ff */
[----:B------:R-:W-:-:S05]  /*02a0*/  IADD3.X R5, PT, PT, R0, UR7, RZ, P0, !PT ;  /* 0x0000000700057c10 */ /* 0x000fca00087fe4ff */
[----:B------:R-:W2:Y:S04]  /*02b0*/  LDG.E R3, desc[UR4][R4.64+0x4] ;  /* 0x0000040404037981 */ /* 0x000ea8000c1e1900 */
[----:B------:R-:W2:Y:S01]  /*02c0*/  LDG.E R12, desc[UR4][R4.64+-0x4] ;  /* 0xfffffc04040c7981 */ /* 0x000ea2000c1e1900 */
[----:B-1----:R-:W-:Y:S01]  /*02d0*/  DADD R14, R14, R14 ;  /* 0x000000000e0e7229 */ /* 0x002fe2000000000e */
[----:B------:R-:W-:Y:S01]  /*02e0*/  MOV R8, 0x1 ;  /* 0x0000000100087802 */ /* 0x000fe20000000f00 */
[----:B------:R-:W-:Y:S04]  /*02f0*/  BSSY.RECONVERGENT B0, `(.L_x_42) ;  /* 0x0000018000007945 */ /* 0x000fe80003800200 */
[----:B------:R-:W0:Y:S02]  /*0300*/  MUFU.RCP64H R9, R15 ;  /* 0x0000000f00097308 */ /* 0x000e240000001800 */
[----:B0-----:R-:W-:-:S08]  /*0310*/  DFMA R10, -R14, R8, 1 ;  /* 0x3ff000000e0a742b */ /* 0x001fd00000000108 */
[----:B------:R-:W-:-:S08]  /*0320*/  DFMA R10, R10, R10, R10 ;  /* 0x0000000a0a0a722b */ /* 0x000fd0000000000a */
[----:B------:R-:W-:Y:S01]  /*0330*/  DFMA R10, R8, R10, R8 ;  /* 0x0000000a080a722b */ /* 0x000fe20000000008 */
[----:B--2---:R-:W-:-:S07]  /*0340*/  FADD R3, R3, -R12 ;  /* 0x8000000c03037221 */ /* 0x004fce0000000000 */
[----:B------:R-:W-:Y:S01]  /*0350*/  DFMA R12, -R14, R10, 1 ;  /* 0x3ff000000e0c742b */ /* 0x000fe2000000010a */
[----:B------:R-:W0:Y:S07]  /*0360*/  F2F.F64.F32 R8, R3 ;  /* 0x0000000300087310 */ /* 0x000e2e0000201800 */
[----:B------:R-:W-:-:S08]  /*0370*/  DFMA R12, R10, R12, R10 ;  /* 0x0000000c0a0c722b */ /* 0x000fd0000000000a */
[----:B0-----:R-:W-:Y:S01]  /*0380*/  DMUL R4, R8, R12 ;  /* 0x0000000c08047228 */ /* 0x001fe20000000000 */
[----:B------:R-:W-:-:S07]  /*0390*/  FSETP.GEU.AND P1, PT, |R9|, 6.5827683646048100446e-37, PT ;  /* 0x036000000900780b */ /* 0x000fce0003f2e200 */
[----:B------:R-:W-:-:S08]  /*03a0*/  DFMA R10, -R14, R4, R8 ;  /* 0x000000040e0a722b */ /* 0x000fd00000000108 */
[----:B------:R-:W-:-:S10]  /*03b0*/  DFMA R4, R12, R10, R4 ;  /* 0x0000000a0c04722b */ /* 0x000fd40000000004 */
[----:B------:R-:W-:-:S05]  /*03c0*/  FFMA R10, RZ, R15, R5 ;  /* 0x0000000fff0a7223 */ /* 0x000fca0000000005 */
[----:B------:R-:W-:-:S13]  /*03d0*/  FSETP.GT.AND P0, PT, |R10|, 1.469367938527859385e-39, PT ;  /* 0x001000000a00780b */ /* 0x000fda0003f04200 */
[----:B------:R-:W-:Y:S05]  /*03e0*/  @P0 BRA P1, `(.L_x_43) ;  /* 0x0000000000200947 */ /* 0x000fea0000800000 */
[----:B------:R-:W-:Y:S01]  /*03f0*/  IMAD.MOV.U32 R16, RZ, RZ, R8 ;  /* 0x000000ffff107224 */ /* 0x000fe200078e0008 */
[----:B------:R-:W-:Y:S01]  /*0400*/  MOV R17, R9 ;  /* 0x0000000900117202 */ /* 0x000fe20000000f00 */
[----:B------:R-:W-:Y:S01]  /*0410*/  IMAD.MOV.U32 R20, RZ, RZ, R14 ;  /* 0x000000ffff147224 */ /* 0x000fe200078e000e */
[----:B------:R-:W-:Y:S02]  /*0420*/  MOV R21, R15 ;  /* 0x0000000f00157202 */ /* 0x000fe40000000f00 */
[----:B------:R-:W-:-:S07]  /*0430*/  MOV R8, 0x450 ;  /* 0x0000045000087802 */ /* 0x000fce0000000f00 */
[----:B------:R-:W-:Y:S05]  /*0440*/  CALL.REL.NOINC `($__internal_3_$__cuda_sm20_div_rn_f64_full) ;  /* 0x0000001000c87944 */ /* 0x000fea0003c00000 */
[----:B------:R-:W-:Y:S01]  /*0450*/  IMAD.MOV.U32 R4, RZ, RZ, R24 ;  /* 0x000000ffff047224 */ /* 0x000fe200078e0018 */
[----:B------:R-:W-:-:S07]  /*0460*/  MOV R5, R25 ;  /* 0x0000001900057202 */ /* 0x000fce0000000f00 */
.L_x_43:
[----:B------:R-:W-:Y:S05]  /*0470*/  BSYNC.RECONVERGENT B0 ;  /* 0x0000000000007941 */ /* 0x000fea0003800200 */
.L_x_42:
[----:B------:R-:W0:Y:S01]  /*0480*/  LDCU UR6, c[0x0][0x398] ;  /* 0x00007300ff0677ac */ /* 0x000e220008000800 */
[----:B------:R-:W1:Y:S08]  /*0490*/  LDC.64 R8, c[0x0][0x388] ;  /* 0x0000e200ff087b82 */ /* 0x000e700000000a00 */
[----:B------:R-:W2:Y:S01]  /*04a0*/  LDC.64 R12, c[0x0][0x3a8] ;  /* 0x0000ea00ff0c7b82 */ /* 0x000ea20000000a00 */
[----:B0-----:R-:W-:Y:S01]  /*04b0*/  IADD3 R3, PT, PT, RZ, -UR6, RZ ;  /* 0x80000006ff037c10 */ /* 0x001fe2000fffe0ff */
[----:B------:R-:W-:-:S04]  /*04c0*/  VIADD R2, R2, UR6 ;  /* 0x0000000602027c36 */ /* 0x000fc80008000000 */
[----:B------:R-:W-:Y:S01]  /*04d0*/  IMAD R10, R3, 0x2, R2 ;  /* 0x00000002030a7824 */ /* 0x000fe200078e0202 */
[----:B------:R-:W-:-:S03]  /*04e0*/  IADD3 R11, PT, PT, R7, R2, RZ ;  /* 0x00000002070b7210 */ /* 0x000fc60007ffe0ff */
[----:B------:R-:W-:Y:S02]  /*04f0*/  IMAD.IADD R7, R7, 0x1, R10 ;  /* 0x0000000107077824 */ /* 0x000fe400078e020a */
[----:B-1----:R-:W-:-:S04]  /*0500*/  IMAD.WIDE R2, R11, 0x4, R8 ;  /* 0x000000040b027825 */ /* 0x002fc800078e0208 */
[----:B------:R-:W-:Y:S02]  /*0510*/  IMAD.WIDE R8, R7, 0x4, R8 ;  /* 0x0000000407087825 */ /* 0x000fe400078e0208 */
[----:B------:R-:W3:Y:S04]  /*0520*/  LDG.E R2, desc[UR4][R2.64] ;  /* 0x0000000402027981 */ /* 0x000ee8000c1e1900 */
[----:B------:R-:W3:Y:S01]  /*0530*/  LDG.E R9, desc[UR4][R8.64] ;  /* 0x0000000408097981 */ /* 0x000ee2000c1e1900 */
[----:B--2---:R-:W-:Y:S01]  /*0540*/  DADD R12, R12, R12 ;  /* 0x000000000c0c7229 */ /* 0x004fe2000000000c */
[----:B------:R-:W-:Y:S01]  /*0550*/  MOV R16, 0x1 ;  /* 0x0000000100107802 */ /* 0x000fe20000000f00 */
[----:B------:R-:W-:Y:S04]  /*0560*/  BSSY.RECONVERGENT B0, `(.L_x_44) ;  /* 0x0000016000007945 */ /* 0x000fe80003800200 */
[----:B------:R-:W0:Y:S02]  /*0570*/  MUFU.RCP64H R17, R13 ;  /* 0x0000000d00117308 */ /* 0x000e240000001800 */
[----:B0-----:R-:W-:-:S08]  /*0580*/  DFMA R18, -R12, R16, 1 ;  /* 0x3ff000000c12742b */ /* 0x001fd00000000110 */
[----:B------:R-:W-:-:S08]  /*0590*/  DFMA R18, R18, R18, R18 ;  /* 0x000000121212722b */ /* 0x000fd00000000012 */
[----:B------:R-:W-:-:S08]  /*05a0*/  DFMA R18, R16, R18, R16 ;  /* 0x000000121012722b */ /* 0x000fd00000000010 */
[----:B------:R-:W-:-:S08]  /*05b0*/  DFMA R20, -R12, R18, 1 ;  /* 0x3ff000000c14742b */ /* 0x000fd00000000112 */
[----:B------:R-:W-:Y:S01]  /*05c0*/  DFMA R20, R18, R20, R18 ;  /* 0x000000141214722b */ /* 0x000fe20000000012 */
[----:B---3--:R-:W-:-:S06]  /*05d0*/  FADD R16, R2, -R9 ;  /* 0x8000000902107221 */ /* 0x008fcc0000000000 */
[----:B------:R-:W0:Y:S02]  /*05e0*/  F2F.F64.F32 R16, R16 ;  /* 0x0000001000107310 */ /* 0x000e240000201800 */
        /* <DEDUP_REMOVED lines=8> */
[----:B------:R-:W-:Y:S02]  /*0670*/  MOV R21, R13 ;  /* 0x0000000d00157202 */ /* 0x000fe40000000f00 */
[----:B------:R-:W-:-:S07]  /*0680*/  MOV R8, 0x6a0 ;  /* 0x000006a000087802 */ /* 0x000fce0000000f00 */
[----:B------:R-:W-:Y:S05]  /*0690*/  CALL.REL.NOINC `($__internal_3_$__cuda_sm20_div_rn_f64_full) ;  /* 0x0000001000347944 */ /* 0x000fea0003c00000 */
[----:B------:R-:W-:Y:S01]  /*06a0*/  IMAD.MOV.U32 R2, RZ, RZ, R24 ;  /* 0x000000ffff027224 */ /* 0x000fe200078e0018 */
[----:B------:R-:W-:-:S07]  /*06b0*/  MOV R3, R25 ;  /* 0x0000001900037202 */ /* 0x000fce0000000f00 */
.L_x_45:
[----:B------:R-:W-:Y:S05]  /*06c0*/  BSYNC.RECONVERGENT B0 ;  /* 0x0000000000007941 */ /* 0x000fea0003800200 */
.L_x_44:
[----:B------:R-:W0:Y:S02]  /*06d0*/  LDC.64 R16, c[0x0][0x380] ;  /* 0x0000e000ff107b82 */ /* 0x000e240000000a00 */
[----:B0-----:R-:W-:-:S04]  /*06e0*/  IMAD.WIDE R8, R11, 0x4, R16 ;  /* 0x000000040b087825 */ /* 0x001fc800078e0210 */
[----:B------:R-:W-:Y:S02]  /*06f0*/  IMAD.WIDE R16, R7, 0x4, R16 ;  /* 0x0000000407107825 */ /* 0x000fe400078e0210 */
[----:B------:R-:W2:Y:S04]  /*0700*/  LDG.E R8, desc[UR4][R8.64] ;  /* 0x0000000408087981 */ /* 0x000ea8000c1e1900 */
[----:B------:R-:W2:Y:S01]  /*0710*/  LDG.E R17, desc[UR4][R16.64] ;  /* 0x0000000410117981 */ /* 0x000ea2000c1e1900 */
[----:B------:R-:W0:Y:S01]  /*0720*/  MUFU.RCP64H R11, R13 ;  /* 0x0000000d000b7308 */ /* 0x000e220000001800 */
[----:B------:R-:W-:Y:S01]  /*0730*/  IMAD.MOV.U32 R10, RZ, RZ, 0x1 ;  /* 0x00000001ff0a7424 */ /* 0x000fe200078e00ff */
[----:B------:R-:W-:Y:S05]  /*0740*/  BSSY.RECONVERGENT B0, `(.L_x_46) ;  /* 0x0000051000007945 */ /* 0x000fea0003800200 */
[----:B0-----:R-:W-:-:S08]  /*0750*/  DFMA R18, -R12, R10, 1 ;  /* 0x3ff000000c12742b */ /* 0x001fd0000000010a */
[----:B------:R-:W-:-:S08]  /*0760*/  DFMA R18, R18, R18, R18 ;  /* 0x000000121212722b */ /* 0x000fd00000000012 */
[----:B------:R-:W-:-:S08]  /*0770*/  DFMA R18, R10, R18, R10 ;  /* 0x000000120a12722b */ /* 0x000fd0000000000a */
[----:B------:R-:W-:-:S08]  /*0780*/  DFMA R20, -R12, R18, 1 ;  /* 0x3ff000000c14742b */ /* 0x000fd00000000112 */
[----:B------:R-:W-:Y:S01]  /*0790*/  DFMA R22, R18, R20, R18 ;  /* 0x000000141216722b */ /* 0x000fe20000000012 */
[----:B------:R-:W0:Y:S01]  /*07a0*/  F2F.F32.F64 R18, R4 ;  /* 0x0000000400127310 */ /* 0x000e220000301000 */
[----:B------:R-:W-:Y:S02]  /*07b0*/  MOV R19, 0x3f800000 ;  /* 0x3f80000000137802 */ /* 0x000fe40000000f00 */
[----:B0-----:R-:W-:Y:S01]  /*07c0*/  FSETP.NEU.AND P0, PT, R18, 1, PT ;  /* 0x3f8000001200780b */ /* 0x001fe20003f0d000 */
[----:B--2---:R-:W-:Y:S01]  /*07d0*/  FADD R10, R8, -R17 ;  /* 0x80000011080a7221 */ /* 0x004fe20000000000 */
[----:B------:R-:W-:-:S05]  /*07e0*/  DADD R16, R2, R4 ;  /* 0x0000000002107229 */ /* 0x000fca0000000004 */
[----:B------:R-:W0:Y:S02]  /*07f0*/  F2F.F64.F32 R10, R10 ;  /* 0x0000000a000a7310 */ /* 0x000e240000201800 */
[----:B0-----:R-:W-:-:S08]  /*0800*/  DMUL R8, R22, R10 ;  /* 0x0000000a16087228 */ /* 0x001fd00000000000 */
[----:B------:R-:W-:-:S08]  /*0810*/  DFMA R20, -R12, R8, R10 ;  /* 0x000000080c14722b */ /* 0x000fd0000000010a */
[----:B------:R-:W-:Y:S01]  /*0820*/  DFMA R8, R22, R20, R8 ;  /* 0x000000141608722b */ /* 0x000fe20000000008 */
[----:B------:R-:W-:Y:S10]  /*0830*/  @!P0 BRA `(.L_x_47) ;  /* 0x0000000400048947 */ /* 0x000ff40003800000 */
[----:B------:R-:W-:-:S13]  /*0840*/  FSETP.NAN.AND P0, PT, |R18|, |R18|, PT ;  /* 0x400000121200720b */ /* 0x000fda0003f08200 */
[----:B------:R-:W-:Y:S01]  /*0850*/  @P0 FADD R19, R18, 2 ;  /* 0x4000000012130421 */ /* 0x000fe20000000000 */
[----:B------:R-:W-:Y:S06]  /*0860*/  @P0 BRA `(.L_x_47) ;  /* 0x0000000000f80947 */ /* 0x000fec0003800000 */
[C---:B------:R-:W-:Y:S01]  /*0870*/  FMUL R5, |R18|.reuse, 16777216 ;  /* 0x4b80000012057820 */ /* 0x040fe20000400200 */
[----:B------:R-:W-:-:S04]  /*0880*/  FSETP.GEU.AND P0, PT, |R18|, 1.175494350822287508e-38, PT ;  /* 0x008000001200780b */ /* 0x000fc80003f0e200 */
[----:B------:R-:W-:-:S05]  /*0890*/  FSEL R5, R5, |R18|, !P0 ;  /* 0x4000001205057208 */ /* 0x000fca0004000000 */
[----:B------:R-:W-:-:S05]  /*08a0*/  VIADD R4, R5, 0xc0cafb0d ;  /* 0xc0cafb0d05047836 */ /* 0x000fca0000000000 */
[----:B------:R-:W-:-:S04]  /*08b0*/  LOP3.LUT R20, R4, 0xff800000, RZ, 0xc0, !PT ;  /* 0xff80000004147812 */ /* 0x000fc800078ec0ff */
[-C--:B------:R-:W-:Y:S02]  /*08c0*/  IADD3 R5, PT, PT, R5, -R20.reuse, RZ ;  /* 0x8000001405057210 */ /* 0x080fe40007ffe0ff */
[----:B------:R-:W-:-:S03]  /*08d0*/  I2FP.F32.S32 R20, R20 ;  /* 0x0000001400147245 */ /* 0x000fc60000201400 */
[C---:B------:R-:W-:Y:S01]  /*08e0*/  FADD R22, R5.reuse, 1 ;  /* 0x3f80000005167421 */ /* 0x040fe20000000000 */
[----:B------:R-:W-:-:S04]  /*08f0*/  FADD R21, R5, -1 ;  /* 0xbf80000005157421 */ /* 0x000fc80000000000 */
[C---:B------:R-:W-:Y:S01]  /*0900*/  FADD R5, R21.reuse, R21 ;  /* 0x0000001515057221 */ /* 0x040fe20000000000 */
[----:B------:R-:W0:Y:S03]  /*0910*/  MUFU.RCP R22, R22 ;  /* 0x0000001600167308 */ /* 0x000e260000001000 */
[----:B0-----:R-:W-:Y:S01]  /*0920*/  FMUL R4, R22, R5 ;  /* 0x0000000516047220 */ /* 0x001fe20000400000 */
[----:B------:R-:W-:Y:S02]  /*0930*/  FSEL R5, RZ, -24, P0 ;  /* 0xc1c00000ff057808 */ /* 0x000fe40000000000 */
[----:B------:R-:W-:Y:S01]  /*0940*/  FSETP.NEU.AND P0, PT, |R18|, +INF , PT ;  /* 0x7f8000001200780b */ /* 0x000fe20003f0d200 */
[----:B------:R-:W-:Y:S02]  /*0950*/  FADD R23, R21, -R4 ;  /* 0x8000000415177221 */ /* 0x000fe40000000000 */
[----:B------:R-:W-:Y:S01]  /*0960*/  FFMA R19, R20, 1.1920928955078125e-07, R5 ;  /* 0x3400000014137823 */ /* 0x000fe20000000005 */
[----:B------:R-:W-:Y:S01]  /*0970*/  FMUL R20, R4, R4 ;  /* 0x0000000404147220 */ /* 0x000fe20000400000 */
[----:B------:R-:W-:Y:S01]  /*0980*/  FADD R24, R23, R23 ;  /* 0x0000001717187221 */ /* 0x000fe20000000000 */
[----:B------:R-:W-:-:S02]  /*0990*/  IMAD.MOV.U32 R23, RZ, RZ, 0x3a2c32e4 ;  /* 0x3a2c32e4ff177424 */ /* 0x000fc400078e00ff */
[----:B------:R-:W-:Y:S01]  /*09a0*/  FFMA R5, R4, 1.4426950216293334961, R19 ;  /* 0x3fb8aa3b04057823 */ /* 0x000fe20000000013 */
[----:B------:R-:W-:Y:S01]  /*09b0*/  FSETP.NEU.AND P0, PT, R18, RZ, P0 ;  /* 0x000000ff1200720b */ /* 0x000fe2000070d000 */
[----:B------:R-:W-:Y:S01]  /*09c0*/  FFMA R21, R21, -R4, R24 ;  /* 0x8000000415157223 */ /* 0x000fe20000000018 */
[----:B------:R-:W-:Y:S01]  /*09d0*/  FFMA R23, R20, R23, 0.0032181653659790754318 ;  /* 0x3b52e7db14177423 */ /* 0x000fe20000000017 */
[----:B------:R-:W-:Y:S02]  /*09e0*/  FADD R19, R19, -R5 ;  /* 0x8000000513137221 */ /* 0x000fe40000000000 */
[----:B------:R-:W-:Y:S01]  /*09f0*/  FMUL R21, R22, R21 ;  /* 0x0000001516157220 */ /* 0x000fe20000400000 */
[----:B------:R-:W-:Y:S01]  /*0a00*/  FFMA R23, R20, R23, 0.018033718690276145935 ;  /* 0x3c93bb7314177423 */ /* 0x000fe20000000017 */
[----:B------:R-:W-:-:S03]  /*0a10*/  FFMA R22, R4, 1.4426950216293334961, R19 ;  /* 0x3fb8aa3b04167823 */ /* 0x000fc60000000013 */
[----:B------:R-:W-:Y:S01]  /*0a20*/  FFMA R23, R20, R23, 0.12022458761930465698 ;  /* 0x3df6384f14177423 */ /* 0x000fe20000000017 */
[----:B------:R-:W-:Y:S02]  /*0a30*/  FFMA R19, R21, 1.4426950216293334961, R22 ;  /* 0x3fb8aa3b15137823 */ /* 0x000fe40000000016 */
[----:B------:R-:W-:Y:S01]  /*0a40*/  @!P0 FADD R18, R18, R18 ;  /* 0x0000001212128221 */ /* 0x000fe20000000000 */
[----:B------:R-:W-:Y:S01]  /*0a50*/  FMUL R23, R20, R23 ;  /* 0x0000001714177220 */ /* 0x000fe20000400000 */
[----:B------:R-:W-:-:S03]  /*0a60*/  FFMA R22, R4, 1.9251366722983220825e-08, R19 ;  /* 0x32a55e3404167823 */ /* 0x000fc60000000013 */
[----:B------:R-:W-:-:S04]  /*0a70*/  FMUL R20, R23, 3 ;  /* 0x4040000017147820 */ /* 0x000fc80000400000 */
[----:B------:R-:W-:Y:S01]  /*0a80*/  FFMA R20, R21, R20, R22 ;  /* 0x0000001415147223 */ /* 0x000fe20000000016 */
[----:B------:R-:W-:-:S03]  /*0a90*/  HFMA2 R21, -RZ, RZ, 0.64013671875, -15.109375 ;  /* 0x391fcb8eff157431 */ /* 0x000fc600000001ff */
[----:B------:R-:W-:-:S04]  /*0aa0*/  FFMA R20, R4, R23, R20 ;  /* 0x0000001704147223 */ /* 0x000fc80000000014 */
[----:B------:R-:W-:-:S04]  /*0ab0*/  FADD R4, R5, R20 ;  /* 0x0000001405047221 */ /* 0x000fc80000000000 */
[----:B------:R-:W-:Y:S01]  /*0ac0*/  FMUL R19, R4, 2 ;  /* 0x4000000004137820 */ /* 0x000fe20000400000 */
[----:B------:R-:W-:-:S03]  /*0ad0*/  FADD R5, -R5, R4 ;  /* 0x0000000405057221 */ /* 0x000fc60000000100 */
[----:B------:R-:W0:Y:S01]  /*0ae0*/  FRND R22, R19 ;  /* 0x0000001300167307 */ /* 0x000e220000201000 */
[----:B------:R-:W-:Y:S01]  /*0af0*/  FADD R5, R20, -R5 ;  /* 0x8000000514057221 */ /* 0x000fe20000000000 */
[----:B------:R-:W-:Y:S01]  /*0b00*/  FFMA R4, R4, 2, -R19 ;  /* 0x4000000004047823 */ /* 0x000fe20000000813 */
[----:B------:R-:W-:-:S03]  /*0b10*/  FSETP.GT.AND P2, PT, |R19|, 152, PT ;  /* 0x431800001300780b */ /* 0x000fc60003f44200 */
[----:B------:R-:W-:Y:S02]  /*0b20*/  FFMA R5, R5, 2, R4 ;  /* 0x4000000005057823 */ /* 0x000fe40000000004 */
[----:B------:R-:W1:Y:S01]  /*0b30*/  F2I.NTZ R20, R19 ;  /* 0x0000001300147305 */ /* 0x000e620000203100 */
[----:B0-----:R-:W-:Y:S01]  /*0b40*/  FADD R4, R19, -R22 ;  /* 0x8000001613047221 */ /* 0x001fe20000000000 */
[----:B------:R-:W-:-:S03]  /*0b50*/  FSETP.GT.AND P1, PT, R22, RZ, PT ;  /* 0x000000ff1600720b */ /* 0x000fc60003f24000 */
[----:B------:R-:W-:-:S04]  /*0b60*/  FADD R4, R4, R5 ;  /* 0x0000000504047221 */ /* 0x000fc80000000000 */
[----:B------:R-:W-:-:S04]  /*0b70*/  FFMA R5, R4, R21, 0.0013391353422775864601 ;  /* 0x3aaf85ed04057423 */ /* 0x000fc80000000015 */
[----:B------:R-:W-:-:S04]  /*0b80*/  FFMA R5, R4, R5, 0.0096188392490148544312 ;  /* 0x3c1d985604057423 */ /* 0x000fc80000000005 */
[----:B------:R-:W-:-:S04]  /*0b90*/  FFMA R5, R4, R5, 0.055503588169813156128 ;  /* 0x3d6357bb04057423 */ /* 0x000fc80000000005 */
[C---:B------:R-:W-:Y:S01]  /*0ba0*/  FFMA R21, R4.reuse, R5, 0.24022644758224487305 ;  /* 0x3e75fdec04157423 */ /* 0x040fe20000000005 */
[----:B------:R-:W-:Y:S02]  /*0bb0*/  SEL R5, RZ, 0x83000000, P1 ;  /* 0x83000000ff057807 */ /* 0x000fe40000800000 */
[----:B------:R-:W-:Y:S01]  /*0bc0*/  FSETP.GEU.AND P1, PT, R19, RZ, PT ;  /* 0x000000ff1300720b */ /* 0x000fe20003f2e000 */
[----:B------:R-:W-:Y:S01]  /*0bd0*/  FFMA R23, R4, R21, 0.69314718246459960938 ;  /* 0x3f31721804177423 */ /* 0x000fe20000000015 */
[----:B-1----:R-:W-:Y:S01]  /*0be0*/  LEA R20, R20, -R5, 0x17 ;  /* 0x8000000514147211 */ /* 0x002fe200078eb8ff */
[----:B------:R-:W-:Y:S01]  /*0bf0*/  VIADD R21, R5, 0x7f000000 ;  /* 0x7f00000005157836 */ /* 0x000fe20000000000 */
[----:B------:R-:W-:Y:S01]  /*0c00*/  FSEL R19, RZ, +INF , !P1 ;  /* 0x7f800000ff137808 */ /* 0x000fe20004800000 */
[----:B------:R-:W-:-:S04]  /*0c10*/  FFMA R4, R4, R23, 1 ;  /* 0x3f80000004047423 */ /* 0x000fc80000000017 */
[----:B------:R-:W-:-:S04]  /*0c20*/  FMUL R21, R21, R4 ;  /* 0x0000000415157220 */ /* 0x000fc80000400000 */
[----:B------:R-:W-:Y:S01]  /*0c30*/  @!P2 FMUL R19, R20, R21 ;  /* 0x000000151413a220 */ /* 0x000fe20000400000 */
[----:B------:R-:W-:-:S07]  /*0c40*/  @!P0 LOP3.LUT R19, R18, 0x7fffffff, RZ, 0xc0, !PT ;  /* 0x7fffffff12138812 */ /* 0x000fce00078ec0ff */
.L_x_47:
[----:B------:R-:W-:Y:S05]  /*0c50*/  BSYNC.RECONVERGENT B0 ;  /* 0x0000000000007941 */ /* 0x000fea0003800200 */
.L_x_46:
[----:B------:R-:W-:Y:S01]  /*0c60*/  FFMA R18, RZ, R13, R9 ;  /* 0x0000000dff127223 */ /* 0x000fe20000000009 */
[----:B------:R-:W0:Y:S01]  /*0c70*/  F2F.F64.F32 R4, R19 ;  /* 0x0000001300047310 */ /* 0x000e220000201800 */
[----:B------:R-:W-:Y:S01]  /*0c80*/  FSETP.GEU.AND P1, PT, |R11|, 6.5827683646048100446e-37, PT ;  /* 0x036000000b00780b */ /* 0x000fe20003f2e200 */
[----:B------:R-:W-:Y:S01]  /*0c90*/  DMUL R16, R16, R30 ;  /* 0x0000001e10107228 */ /* 0x000fe20000000000 */
[----:B------:R-:W-:Y:S01]  /*0ca0*/  BSSY.RECONVERGENT B0, `(.L_x_48) ;  /* 0x000000c000007945 */ /* 0x000fe20003800200 */
[----:B------:R-:W-:-:S06]  /*0cb0*/  FSETP.GT.AND P0, PT, |R18|, 1.469367938527859385e-39, PT ;  /* 0x001000001200780b */ /* 0x000fcc0003f04200 */
[----:B0-----:R-:W-:-:S07]  /*0cc0*/  DADD R4, R16, -R4 ;  /* 0x0000000010047229 */ /* 0x001fce0000000804 */
        /* <DEDUP_REMOVED lines=9> */
.L_x_49:
[----:B------:R-:W-:Y:S05]  /*0d60*/  BSYNC.RECONVERGENT B0 ;  /* 0x0000000000007941 */ /* 0x000fea0003800200 */
.L_x_48:
[----:B------:R-:W0:Y:S02]  /*0d70*/  LDCU.64 UR6, c[0x0][0x388] ;  /* 0x00007100ff0677ac */ /* 0x000e240008000a00 */
[----:B0-----:R-:W-:-:S04]  /*0d80*/  IADD3 R10, P0, PT, R6, UR6, RZ ;  /* 0x00000006060a7c10 */ /* 0x001fc8000ff1e0ff */
[----:B------:R-:W-:-:S05]  /*0d90*/  IADD3.X R11, PT, PT, R0, UR7, RZ, P0, !PT ;  /* 0x00000007000b7c10 */ /* 0x000fca00087fe4ff */
[----:B------:R-:W2:Y:S04]  /*0da0*/  LDG.E R0, desc[UR4][R10.64+0x4] ;  /* 0x000004040a007981 */ /* 0x000ea8000c1e1900 */
[----:B------:R-:W2:Y:S01]  /*0db0*/  LDG.E R19, desc[UR4][R10.64+-0x4] ;  /* 0xfffffc040a137981 */ /* 0x000ea2000c1e1900 */
[----:B------:R-:W0:Y:S01]  /*0dc0*/  MUFU.RCP64H R13, R15 ;  /* 0x0000000f000d7308 */ /* 0x000e220000001800 */
[----:B------:R-:W-:Y:S01]  /*0dd0*/  IMAD.MOV.U32 R12, RZ, RZ, 0x1 ;  /* 0x00000001ff0c7424 */ /* 0x000fe200078e00ff */
[----:B------:R-:W-:Y:S05]  /*0de0*/  BSSY.RECONVERGENT B0, `(.L_x_50) ;  /* 0x0000018000007945 */ /* 0x000fea0003800200 */
[----:B0-----:R-:W-:-:S08]  /*0df0*/  DFMA R16, -R14, R12, 1 ;  /* 0x3ff000000e10742b */ /* 0x001fd0000000010c */
[----:B------:R-:W-:-:S08]  /*0e00*/  DFMA R16, R16, R16, R16 ;  /* 0x000000101010722b */ /* 0x000fd00000000010 */
[----:B------:R-:W-:Y:S01]  /*0e10*/  DFMA R16, R12, R16, R12 ;  /* 0x000000100c10722b */ /* 0x000fe2000000000c */
[----:B--2---:R-:W-:-:S07]  /*0e20*/  FADD R0, R0, -R19 ;  /* 0x8000001300007221 */ /* 0x004fce0000000000 */
[----:B------:R-:W-:Y:S01]  /*0e30*/  DFMA R18, -R14, R16, 1 ;  /* 0x3ff000000e12742b */ /* 0x000fe20000000110 */
[----:B------:R-:W0:Y:S07]  /*0e40*/  F2F.F64.F32 R12, R0 ;  /* 0x00000000000c7310 */ /* 0x000e2e0000201800 */
[----:B------:R-:W-:Y:S02]  /*0e50*/  DFMA R18, R16, R18, R16 ;  /* 0x000000121012722b */ /* 0x000fe40000000010 */
[----:B0-----:R-:W-:-:S08]  /*0e60*/  DMUL R12, R12, R8 ;  /* 0x000000080c0c7228 */ /* 0x001fd00000000000 */
[----:B------:R-:W-:Y:S02]  /*0e70*/  DMUL R8, R18, R12 ;  /* 0x0000000c12087228 */ /* 0x000fe40000000000 */
[----:B------:R-:W-:-:S06]  /*0e80*/  FSETP.GEU.AND P1, PT, |R13|, 6.5827683646048100446e-37, PT ;  /* 0x036000000d00780b */ /* 0x000fcc0003f2e200 */
[----:B------:R-:W-:-:S08]  /*0e90*/  DFMA R10, -R14, R8, R12 ;  /* 0x000000080e0a722b */ /* 0x000fd0000000010c */
[----:B------:R-:W-:-:S10]  /*0ea0*/  DFMA R8, R18, R10, R8 ;  /* 0x0000000a1208722b */ /* 0x000fd40000000008 */
[----:B------:R-:W-:-:S05]  /*0eb0*/  FFMA R6, RZ, R15, R9 ;  /* 0x0000000fff067223 */ /* 0x000fca0000000009 */
[----:B------:R-:W-:-:S13]  /*0ec0*/  FSETP.GT.AND P0, PT, |R6|, 1.469367938527859385e-39, PT ;  /* 0x001000000600780b */ /* 0x000fda0003f04200 */
[----:B------:R-:W-:Y:S05]  /*0ed0*/  @P0 BRA P1, `(.L_x_51) ;  /* 0x0000000000200947 */ /* 0x000fea0000800000 */
[----:B------:R-:W-:Y:S01]  /*0ee0*/  MOV R16, R12 ;  /* 0x0000000c00107202 */ /* 0x000fe20000000f00 */
[----:B------:R-:W-:Y:S01]  /*0ef0*/  IMAD.MOV.U32 R17, RZ, RZ, R13 ;  /* 0x000000ffff117224 */ /* 0x000fe200078e000d */
[----:B------:R-:W-:Y:S01]  /*0f00*/  MOV R20, R14 ;  /* 0x0000000e00147202 */ /* 0x000fe20000000f00 */
[----:B------:R-:W-:Y:S01]  /*0f10*/  IMAD.MOV.U32 R21, RZ, RZ, R15 ;  /* 0x000000ffff157224 */ /* 0x000fe200078e000f */
[----:B------:R-:W-:-:S07]  /*0f20*/  MOV R8, 0xf40 ;  /* 0x00000f4000087802 */ /* 0x000fce0000000f00 */
[----:B------:R-:W-:Y:S05]  /*0f30*/  CALL.REL.NOINC `($__internal_3_$__cuda_sm20_div_rn_f64_full) ;  /* 0x00000008000c7944 */ /* 0x000fea0003c00000 */
[----:B------:R-:W-:Y:S01]  /*0f40*/  MOV R8, R24 ;  /* 0x0000001800087202 */ /* 0x000fe20000000f00 */
[----:B------:R-:W-:-:S07]  /*0f50*/  IMAD.MOV.U32 R9, RZ, RZ, R25 ;  /* 0x000000ffff097224 */ /* 0x000fce00078e0019 */
.L_x_51:
[----:B------:R-:W-:Y:S05]  /*0f60*/  BSYNC.RECONVERGENT B0 ;  /* 0x0000000000007941 */ /* 0x000fea0003800200 */
.L_x_50:
[----:B------:R-:W0:Y:S01]  /*0f70*/  F2F.F32.F64 R2, R2 ;  /* 0x0000000200027310 */ /* 0x000e220000301000 */
[----:B------:R-:W-:Y:S01]  /*0f80*/  BSSY.RECONVERGENT B0, `(.L_x_52) ;  /* 0x0000046000007945 */ /* 0x000fe20003800200 */
[----:B------:R-:W-:Y:S01]  /*0f90*/  DADD R8, R8, R8 ;  /* 0x0000000008087229 */ /* 0x000fe20000000008 */
[----:B------:R-:W-:Y:S02]  /*0fa0*/  MOV R0, 0x3f800000 ;  /* 0x3f80000000007802 */ /* 0x000fe40000000f00 */
[----:B0-----:R-:W-:-:S13]  /*0fb0*/  FSETP.NEU.AND P0, PT, R2, 1, PT ;  /* 0x3f8000000200780b */ /* 0x001fda0003f0d000 */
[----:B------:R-:W-:Y:S05]  /*0fc0*/  @!P0 BRA `(.L_x_53) ;  /* 0x0000000400048947 */ /* 0x000fea0003800000 */
[----:B------:R-:W-:-:S13]  /*0fd0*/  FSETP.NAN.AND P0, PT, |R2|, |R2|, PT ;  /* 0x400000020200720b */ /* 0x000fda0003f08200 */
[----:B------:R-:W-:Y:S01]  /*0fe0*/  @P0 FADD R0, R2, 2 ;  /* 0x4000000002000421 */ /* 0x000fe20000000000 */
[----:B------:R-:W-:Y:S06]  /*0ff0*/  @P0 BRA `(.L_x_53) ;  /* 0x0000000000f80947 */ /* 0x000fec0003800000 */
[C---:B------:R-:W-:Y:S01]  /*1000*/  FMUL R3, |R2|.reuse, 16777216 ;  /* 0x4b80000002037820 */ /* 0x040fe20000400200 */
[----:B------:R-:W-:Y:S01]  /*1010*/  FSETP.GEU.AND P0, PT, |R2|, 1.175494350822287508e-38, PT ;  /* 0x008000000200780b */ /* 0x000fe20003f0e200 */
[----:B------:R-:W-:-:S03]  /*1020*/  IMAD.MOV.U32 R14, RZ, RZ, 0x3a2c32e4 ;  /* 0x3a2c32e4ff0e7424 */ /* 0x000fc600078e00ff */
[----:B------:R-:W-:-:S05]  /*1030*/  FSEL R3, R3, |R2|, !P0 ;  /* 0x4000000203037208 */ /* 0x000fca0004000000 */
[----:B------:R-:W-:-:S05]  /*1040*/  VIADD R0, R3, 0xc0cafb0d ;  /* 0xc0cafb0d03007836 */ /* 0x000fca0000000000 */
[----:B------:R-:W-:-:S04]  /*1050*/  LOP3.LUT R0, R0, 0xff800000, RZ, 0xc0, !PT ;  /* 0xff80000000007812 */ /* 0x000fc800078ec0ff */
[-C--:B------:R-:W-:Y:S02]  /*1060*/  IADD3 R3, PT, PT, R3, -R0.reuse, RZ ;  /* 0x8000000003037210 */ /* 0x080fe40007ffe0ff */
[----:B------:R-:W-:-:S03]  /*1070*/  I2FP.F32.S32 R0, R0 ;  /* 0x0000000000007245 */ /* 0x000fc60000201400 */
[C---:B------:R-:W-:Y:S01]  /*1080*/  FADD R10, R3.reuse, 1 ;  /* 0x3f800000030a7421 */ /* 0x040fe20000000000 */
[----:B------:R-:W-:Y:S01]  /*1090*/  FADD R6, R3, -1 ;  /* 0xbf80000003067421 */ /* 0x000fe20000000000 */
[----:B------:R-:W-:Y:S02]  /*10a0*/  FSEL R3, RZ, -24, P0 ;  /* 0xc1c00000ff037808 */ /* 0x000fe40000000000 */
[----:B------:R-:W-:Y:S01]  /*10b0*/  FSETP.NEU.AND P0, PT, |R2|, +INF , PT ;  /* 0x7f8000000200780b */ /* 0x000fe20003f0d200 */
[----:B------:R-:W-:Y:S01]  /*10c0*/  FADD R11, R6, R6 ;  /* 0x00000006060b7221 */ /* 0x000fe20000000000 */
[----:B------:R-:W0:Y:S01]  /*10d0*/  MUFU.RCP R10, R10 ;  /* 0x0000000a000a7308 */ /* 0x000e220000001000 */
[----:B------:R-:W-:Y:S01]  /*10e0*/  FFMA R0, R0, 1.1920928955078125e-07, R3 ;  /* 0x3400000000007823 */ /* 0x000fe20000000003 */
[----:B------:R-:W-:-:S13]  /*10f0*/  FSETP.NEU.AND P0, PT, R2, RZ, P0 ;  /* 0x000000ff0200720b */ /* 0x000fda000070d000 */
[----:B------:R-:W-:Y:S01]  /*1100*/  @!P0 FADD R2, R2, R2 ;  /* 0x0000000202028221 */ /* 0x000fe20000000000 */
[----:B0-----:R-:W-:-:S04]  /*1110*/  FMUL R11, R10, R11 ;  /* 0x0000000b0a0b7220 */ /* 0x001fc80000400000 */
[----:B------:R-:W-:Y:S01]  /*1120*/  FADD R12, R6, -R11 ;  /* 0x8000000b060c7221 */ /* 0x000fe20000000000 */
[CC--:B------:R-:W-:Y:S01]  /*1130*/  FMUL R3, R11.reuse, R11.reuse ;  /* 0x0000000b0b037220 */ /* 0x0c0fe20000400000 */
[----:B------:R-:W-:Y:S02]  /*1140*/  FFMA R15, R11, 1.4426950216293334961, R0 ;  /* 0x3fb8aa3b0b0f7823 */ /* 0x000fe40000000000 */
[----:B------:R-:W-:Y:S01]  /*1150*/  FADD R13, R12, R12 ;  /* 0x0000000c0c0d7221 */ /* 0x000fe20000000000 */
[C---:B------:R-:W-:Y:S01]  /*1160*/  FFMA R12, R3.reuse, R14, 0.0032181653659790754318 ;  /* 0x3b52e7db030c7423 */ /* 0x040fe2000000000e */
[----:B------:R-:W-:Y:S02]  /*1170*/  FADD R0, R0, -R15 ;  /* 0x8000000f00007221 */ /* 0x000fe40000000000 */
[----:B------:R-:W-:Y:S01]  /*1180*/  FFMA R13, R6, -R11, R13 ;  /* 0x8000000b060d7223 */ /* 0x000fe2000000000d */
[----:B------:R-:W-:Y:S01]  /*1190*/  FFMA R12, R3, R12, 0.018033718690276145935 ;  /* 0x3c93bb73030c7423 */ /* 0x000fe2000000000c */
[----:B------:R-:W-:-:S02]  /*11a0*/  FFMA R0, R11, 1.4426950216293334961, R0 ;  /* 0x3fb8aa3b0b007823 */ /* 0x000fc40000000000 */
[----:B------:R-:W-:Y:S01]  /*11b0*/  FMUL R13, R10, R13 ;  /* 0x0000000d0a0d7220 */ /* 0x000fe20000400000 */
[----:B------:R-:W-:-:S03]  /*11c0*/  FFMA R12, R3, R12, 0.12022458761930465698 ;  /* 0x3df6384f030c7423 */ /* 0x000fc6000000000c */
[----:B------:R-:W-:Y:S01]  /*11d0*/  FFMA R0, R13, 1.4426950216293334961, R0 ;  /* 0x3fb8aa3b0d007823 */ /* 0x000fe20000000000 */
[----:B------:R-:W-:-:S03]  /*11e0*/  FMUL R12, R3, R12 ;  /* 0x0000000c030c7220 */ /* 0x000fc60000400000 */
[----:B------:R-:W-:Y:S01]  /*11f0*/  FFMA R6, R11, 1.9251366722983220825e-08, R0 ;  /* 0x32a55e340b067823 */ /* 0x000fe20000000000 */
[----:B------:R-:W-:-:S04]  /*1200*/  FMUL R0, R12, 3 ;  /* 0x404000000c007820 */ /* 0x000fc80000400000 */
[----:B------:R-:W-:-:S04]  /*1210*/  FFMA R13, R13, R0, R6 ;  /* 0x000000000d0d7223 */ /* 0x000fc80000000006 */
[----:B------:R-:W-:Y:S01]  /*1220*/  FFMA R12, R11, R12, R13 ;  /* 0x0000000c0b0c7223 */ /* 0x000fe2000000000d */
[----:B------:R-:W-:-:S03]  /*1230*/  HFMA2 R11, -RZ, RZ, 0.64013671875, -15.109375 ;  /* 0x391fcb8eff0b7431 */ /* 0x000fc600000001ff */
[----:B------:R-:W-:-:S04]  /*1240*/  FADD R0, R15, R12 ;  /* 0x0000000c0f007221 */ /* 0x000fc80000000000 */
[----:B------:R-:W-:Y:S01]  /*1250*/  FMUL R3, R0, 2 ;  /* 0x4000000000037820 */ /* 0x000fe20000400000 */
[----:B------:R-:W-:-:S03]  /*1260*/  FADD R15, -R15, R0 ;  /* 0x000000000f0f7221 */ /* 0x000fc60000000100 */
[----:B------:R-:W0:Y:S01]  /*1270*/  FRND R6, R3 ;  /* 0x0000000300067307 */ /* 0x000e220000201000 */
[----:B------:R-:W-:Y:S01]  /*1280*/  FADD R15, R12, -R15 ;  /* 0x8000000f0c0f7221 */ /* 0x000fe20000000000 */
[----:B------:R-:W-:Y:S01]  /*1290*/  FFMA R0, R0, 2, -R3 ;  /* 0x4000000000007823 */ /* 0x000fe20000000803 */
[----:B------:R-:W-:-:S03]  /*12a0*/  FSETP.GT.AND P2, PT, |R3|, 152, PT ;  /* 0x431800000300780b */ /* 0x000fc60003f44200 */
[----:B------:R-:W-:Y:S01]  /*12b0*/  FFMA R15, R15, 2, R0 ;  /* 0x400000000f0f7823 */ /* 0x000fe20000000000 */
[----:B0-----:R-:W-:Y:S01]  /*12c0*/  FADD R0, R3, -R6 ;  /* 0x8000000603007221 */ /* 0x001fe20000000000 */
[----:B------:R-:W-:-:S03]  /*12d0*/  FSETP.GT.AND P1, PT, R6, RZ, PT ;  /* 0x000000ff0600720b */ /* 0x000fc60003f24000 */
[----:B------:R-:W-:Y:S01]  /*12e0*/  FADD R0, R0, R15 ;  /* 0x0000000f00007221 */ /* 0x000fe20000000000 */
[----:B------:R-:W-:Y:S02]  /*12f0*/  SEL R6, RZ, 0x83000000, P1 ;  /* 0x83000000ff067807 */ /* 0x000fe40000800000 */
[----:B------:R-:W-:Y:S01]  /*1300*/  FSETP.GEU.AND P1, PT, R3, RZ, PT ;  /* 0x000000ff0300720b */ /* 0x000fe20003f2e000 */
[----:B------:R-:W-:Y:S02]  /*1310*/  FFMA R11, R0, R11, 0.0013391353422775864601 ;  /* 0x3aaf85ed000b7423 */ /* 0x000fe4000000000b */
[----:B------:R-:W-:Y:S02]  /*1320*/  VIADD R10, R6, 0x7f000000 ;  /* 0x7f000000060a7836 */ /* 0x000fe40000000000 */
[C---:B------:R-:W-:Y:S02]  /*1330*/  FFMA R13, R0.reuse, R11, 0.0096188392490148544312 ;  /* 0x3c1d9856000d7423 */ /* 0x040fe4000000000b */
[----:B------:R-:W0:Y:S02]  /*1340*/  F2I.NTZ R11, R3 ;  /* 0x00000003000b7305 */ /* 0x000e240000203100 */
[----:B------:R-:W-:-:S04]  /*1350*/  FFMA R13, R0, R13, 0.055503588169813156128 ;  /* 0x3d6357bb000d7423 */ /* 0x000fc8000000000d */
[----:B------:R-:W-:-:S04]  /*1360*/  FFMA R13, R0, R13, 0.24022644758224487305 ;  /* 0x3e75fdec000d7423 */ /* 0x000fc8000000000d */
[----:B------:R-:W-:-:S04]  /*1370*/  FFMA R13, R0, R13, 0.69314718246459960938 ;  /* 0x3f317218000d7423 */ /* 0x000fc8000000000d */
[----:B------:R-:W-:Y:S01]  /*1380*/  FFMA R13, R0, R13, 1 ;  /* 0x3f800000000d7423 */ /* 0x000fe2000000000d */
[----:B0-----:R-:W-:Y:S02]  /*1390*/  LEA R11, R11, -R6, 0x17 ;  /* 0x800000060b0b7211 */ /* 0x001fe400078eb8ff */
[----:B------:R-:W-:Y:S01]  /*13a0*/  FSEL R0, RZ, +INF , !P1 ;  /* 0x7f800000ff007808 */ /* 0x000fe20004800000 */
[----:B------:R-:W-:-:S04]  /*13b0*/  FMUL R10, R10, R13 ;  /* 0x0000000d0a0a7220 */ /* 0x000fc80000400000 */
[----:B------:R-:W-:Y:S01]  /*13c0*/  @!P2 FMUL R0, R11, R10 ;  /* 0x0000000a0b00a220 */ /* 0x000fe20000400000 */
[----:B------:R-:W-:-:S07]  /*13d0*/  @!P0 LOP3.LUT R0, R2, 0x7fffffff, RZ, 0xc0, !PT ;  /* 0x7fffffff02008812 */ /* 0x000fce00078ec0ff */
.L_x_53:
[----:B------:R-:W-:Y:S05]  /*13e0*/  BSYNC.RECONVERGENT B0 ;  /* 0x0000000000007941 */ /* 0x000fea0003800200 */
.L_x_52:
[----:B------:R-:W0:Y:S01]  /*13f0*/  F2F.F64.F32 R2, R0 ;  /* 0x0000000000027310 */ /* 0x000e220000201800 */
[----:B------:R-:W1:Y:S01]  /*1400*/  LDCU.64 UR6, c[0x0][0x3b8] ;  /* 0x00007700ff0677ac */ /* 0x000e620008000a00 */
[----:B------:R-:W-:Y:S01]  /*1410*/  DADD R8, R4, -R8 ;  /* 0x0000000004087229 */ /* 0x000fe20000000808 */
[----:B------:R-:W2:Y:S01]  /*1420*/  LDC.64 R4, c[0x0][0x390] ;  /* 0x0000e400ff047b82 */ /* 0x000ea20000000a00 */
[----:B------:R-:W3:Y:S06]  /*1430*/  LDCU UR8, c[0x0][0x398] ;  /* 0x00007300ff0877ac */ /* 0x000eec0008000800 */
[----:B0-----:R-:W-:-:S08]  /*1440*/  DADD R2, R8, -R2 ;  /* 0x0000000008027229 */ /* 0x001fd00000000802 */
[----:B-1----:R-:W-:Y:S01]  /*1450*/  DMUL R2, R2, UR6 ;  /* 0x0000000602027c28 */ /* 0x002fe20008000000 */
[----:B---3--:R-:W-:-:S04]  /*1460*/  VIADD R7, R7, UR8 ;  /* 0x0000000807077c36 */ /* 0x008fc80008000000 */
[----:B--2---:R-:W-:-:S05]  /*1470*/  IMAD.WIDE R4, R7, 0x4, R4 ;  /* 0x0000000407047825 */ /* 0x004fca00078e0204 */
[----:B------:R-:W0:Y:S02]  /*1480*/  F2F.F32.F64 R3, R2 ;  /* 0x0000000200037310 */ /* 0x000e240000301000 */
[----:B0-----:R-:W-:Y:S01]  /*1490*/  STG.E desc[UR4][R4.64], R3 ;  /* 0x0000000304007986 */ /* 0x001fe2000c101904 */
[----:B------:R-:W-:Y:S05]  /*14a0*/  EXIT ;  /* 0x000000000000794d */ /* 0x000fea0003800000 */
        .weak           $__internal_2_$__cuda_sm20_dblrcp_rn_slowpath_v3
        .type           $__internal_2_$__cuda_sm20_dblrcp_rn_slowpath_v3,@function
        .size           $__internal_2_$__cuda_sm20_dblrcp_rn_slowpath_v3,($__internal_3_$__cuda_sm20_div_rn_f64_full - $__internal_2_$__cuda_sm20_dblrcp_rn_slowpath_v3)
$__internal_2_$__cuda_sm20_dblrcp_rn_slowpath_v3:
[----:B------:R-:W0:Y:S08]  /*14b0*/  LDC.64 R12, c[0x0][0x3b0] ;  /* 0x0000ec00ff0c7b82 */ /* 0x000e300000000a00 */
[----:B------:R-:W1:Y:S01]  /*14c0*/  LDC R6, c[0x0][0x3b4] ;  /* 0x0000ed00ff067b82 */ /* 0x000e620000000800 */
[----:B0-----:R-:W-:-:S14]  /*14d0*/  DSETP.GTU.AND P0, PT, |R12|, +INF , PT ;  /* 0x7ff000000c00742a */ /* 0x001fdc0003f0c200 */
[----:B-1----:R-:W-:Y:S05]  /*14e0*/  @P0 BRA `(.L_x_54) ;  /* 0x0000000000840947 */ /* 0x002fea0003800000 */
[----:B------:R-:W-:-:S04]  /*14f0*/  LOP3.LUT R8, R6, 0x7fffffff, RZ, 0xc0, !PT ;  /* 0x7fffffff06087812 */ /* 0x000fc800078ec0ff */
[----:B------:R-:W-:-:S04]  /*1500*/  IADD3 R4, PT, PT, R8, -0x1, RZ ;  /* 0xffffffff08047810 */ /* 0x000fc80007ffe0ff */
[----:B------:R-:W-:-:S13]  /*1510*/  ISETP.GE.U32.AND P0, PT, R4, 0x7fefffff, PT ;  /* 0x7fefffff0400780c */ /* 0x000fda0003f06070 */
[----:B------:R-:W-:Y:S01]  /*1520*/  @P0 LOP3.LUT R5, R6, 0x7ff00000, RZ, 0x3c, !PT ;  /* 0x7ff0000006050812 */ /* 0x000fe200078e3cff */
[----:B------:R-:W-:Y:S01]  /*1530*/  @P0 IMAD.MOV.U32 R4, RZ, RZ, RZ ;  /* 0x000000ffff040224 */ /* 0x000fe200078e00ff */
[----:B------:R-:W-:Y:S06]  /*1540*/  @P0 BRA `(.L_x_55) ;  /* 0x0000000000740947 */ /* 0x000fec0003800000 */
[----:B------:R-:W-:-:S13]  /*1550*/  ISETP.GE.U32.AND P0, PT, R8, 0x1000001, PT ;  /* 0x010000010800780c */ /* 0x000fda0003f06070 */
[----:B------:R-:W-:Y:S05]  /*1560*/  @!P0 BRA `(.L_x_56) ;  /* 0x00000000003c8947 */ /* 0x000fea0003800000 */
[----:B------:R-:W0:Y:S01]  /*1570*/  LDCU UR6, c[0x0][0x3b0] ;  /* 0x00007600ff0677ac */ /* 0x000e220008000800 */
[----:B------:R-:W-:Y:S02]  /*1580*/  IADD3 R5, PT, PT, R6, -0x3fe00000, RZ ;  /* 0xc020000006057810 */ /* 0x000fe40007ffe0ff */
[----:B------:R-:W-:Y:S02]  /*1590*/  MOV R8, R3 ;  /* 0x0000000300087202 */ /* 0x000fe40000000f00 */
[----:B------:R-:W1:Y:S01]  /*15a0*/  MUFU.RCP64H R9, R5 ;  /* 0x0000000500097308 */ /* 0x000e620000001800 */
[----:B0-----:R-:W-:-:S06]  /*15b0*/  IMAD.U32 R4, RZ, RZ, UR6 ;  /* 0x00000006ff047e24 */ /* 0x001fcc000f8e00ff */
[----:B-1----:R-:W-:-:S08]  /*15c0*/  DFMA R10, -R4, R8, 1 ;  /* 0x3ff00000040a742b */ /* 0x002fd00000000108 */
[----:B------:R-:W-:-:S08]  /*15d0*/  DFMA R10, R10, R10, R10 ;  /* 0x0000000a0a0a722b */ /* 0x000fd0000000000a */
[----:B------:R-:W-:-:S08]  /*15e0*/  DFMA R10, R8, R10, R8 ;  /* 0x0000000a080a722b */ /* 0x000fd00000000008 */
[----:B------:R-:W-:-:S08]  /*15f0*/  DFMA R8, -R4, R10, 1 ;  /* 0x3ff000000408742b */ /* 0x000fd0000000010a */
[----:B------:R-:W-:-:S08]  /*1600*/  DFMA R8, R10, R8, R10 ;  /* 0x000000080a08722b */ /* 0x000fd0000000000a */
[----:B------:R-:W-:-:S08]  /*1610*/  DMUL R8, R8, 2.2250738585072013831e-308 ;  /* 0x0010000008087828 */ /* 0x000fd00000000000 */
[----:B------:R-:W-:-:S08]  /*1620*/  DFMA R10, R8, -R12, 1 ;  /* 0x3ff00000080a742b */ /* 0x000fd0000000080c */
[----:B------:R-:W-:-:S08]  /*1630*/  DFMA R10, R10, R10, R10 ;  /* 0x0000000a0a0a722b */ /* 0x000fd0000000000a */
[----:B------:R-:W-:Y:S01]  /*1640*/  DFMA R4, R8, R10, R8 ;  /* 0x0000000a0804722b */ /* 0x000fe20000000008 */
[----:B------:R-:W-:Y:S10]  /*1650*/  BRA `(.L_x_55) ;  /* 0x0000000000307947 */ /* 0x000ff40003800000 */
.L_x_56:
[----:B------:R-:W-:Y:S01]  /*1660*/  DMUL R8, R12, 8.11296384146066816958e+31 ;  /* 0x469000000c087828 */ /* 0x000fe20000000000 */
[----:B------:R-:W-:-:S05]  /*1670*/  IMAD.MOV.U32 R4, RZ, RZ, R3 ;  /* 0x000000ffff047224 */ /* 0x000fca00078e0003 */
[----:B------:R-:W0:Y:S02]  /*1680*/  MUFU.RCP64H R5, R9 ;  /* 0x0000000900057308 */ /* 0x000e240000001800 */
[----:B0-----:R-:W-:-:S08]  /*1690*/  DFMA R10, -R8, R4, 1 ;  /* 0x3ff00000080a742b */ /* 0x001fd00000000104 */
[----:B------:R-:W-:-:S08]  /*16a0*/  DFMA R10, R10, R10, R10 ;  /* 0x0000000a0a0a722b */ /* 0x000fd0000000000a */
[----:B------:R-:W-:-:S08]  /*16b0*/  DFMA R10, R4, R10, R4 ;  /* 0x0000000a040a722b */ /* 0x000fd00000000004 */
[----:B------:R-:W-:-:S08]  /*16c0*/  DFMA R4, -R8, R10, 1 ;  /* 0x3ff000000804742b */ /* 0x000fd0000000010a */
[----:B------:R-:W-:-:S08]  /*16d0*/  DFMA R4, R10, R4, R10 ;  /* 0x000000040a04722b */ /* 0x000fd0000000000a */
[----:B------:R-:W-:Y:S01]  /*16e0*/  DMUL R4, R4, 8.11296384146066816958e+31 ;  /* 0x4690000004047828 */ /* 0x000fe20000000000 */
[----:B------:R-:W-:Y:S10]  /*16f0*/  BRA `(.L_x_55) ;  /* 0x0000000000087947 */ /* 0x000ff40003800000 */
.L_x_54:
[----:B------:R-:W0:Y:S01]  /*1700*/  LDC R4, c[0x0][0x3b0] ;  /* 0x0000ec00ff047b82 */ /* 0x000e220000000800 */
[----:B------:R-:W-:-:S07]  /*1710*/  LOP3.LUT R5, R6, 0x80000, RZ, 0xfc, !PT ;  /* 0x0008000006057812 */ /* 0x000fce00078efcff */
.L_x_55:
[----:B0-----:R-:W-:Y:S01]  /*1720*/  MOV R30, R4 ;  /* 0x00000004001e7202 */ /* 0x001fe20000000f00 */
[----:B------:R-:W-:Y:S01]  /*1730*/  IMAD.MOV.U32 R31, RZ, RZ, R5 ;  /* 0x000000ffff1f7224 */ /* 0x000fe200078e0005 */
[----:B------:R-:W-:Y:S01]  /*1740*/  MOV R4, R0 ;  /* 0x0000000000047202 */ /* 0x000fe20000000f00 */
[----:B------:R-:W-:-:S04]  /*1750*/  IMAD.MOV.U32 R5, RZ, RZ, 0x0 ;  /* 0x00000000ff057424 */ /* 0x000fc800078e00ff */
[----:B------:R-:W-:Y:S05]  /*1760*/  RET.REL.NODEC R4 `(_Z9compute_bPfS_S_iidddd) ;  /* 0xffffffe804247950 */ /* 0x000fea0003c3ffff */
        .weak           $__internal_3_$__cuda_sm20_div_rn_f64_full
        .type           $__internal_3_$__cuda_sm20_div_rn_f64_full,@function
        .size           $__internal_3_$__cuda_sm20_div_rn_f64_full,(.L_x_67 - $__internal_3_$__cuda_sm20_div_rn_f64_full)
$__internal_3_$__cuda_sm20_div_rn_f64_full:
[----:B------:R-:W-:Y:S01]  /*1770*/  FSETP.GEU.AND P2, PT, |R17|, 1.469367938527859385e-39, PT ;  /* 0x001000001100780b */ /* 0x000fe20003f4e200 */
[----:B------:R-:W-:Y:S01]  /*1780*/  BSSY.RECONVERGENT B1, `(.L_x_57) ;  /* 0x0000056000017945 */ /* 0x000fe20003800200 */
[C---:B------:R-:W-:Y:S02]  /*1790*/  FSETP.GEU.AND P0, PT, |R21|.reuse, 1.469367938527859385e-39, PT ;  /* 0x001000001500780b */ /* 0x040fe40003f0e200 */
[----:B------:R-:W-:Y:S02]  /*17a0*/  LOP3.LUT R18, R21, 0x800fffff, RZ, 0xc0, !PT ;  /* 0x800fffff15127812 */ /* 0x000fe400078ec0ff */
[----:B------:R-:W-:Y:S02]  /*17b0*/  LOP3.LUT R9, R17, 0x7ff00000, RZ, 0xc0, !PT ;  /* 0x7ff0000011097812 */ /* 0x000fe400078ec0ff */
[----:B------:R-:W-:Y:S02]  /*17c0*/  LOP3.LUT R19, R18, 0x3ff00000, RZ, 0xfc, !PT ;  /* 0x3ff0000012137812 */ /* 0x000fe400078efcff */
[----:B------:R-:W-:-:S02]  /*17d0*/  MOV R18, R20 ;  /* 0x0000001400127202 */ /* 0x000fc40000000f00 */
[C---:B------:R-:W-:Y:S01]  /*17e0*/  LOP3.LUT R32, R21.reuse, 0x7ff00000, RZ, 0xc0, !PT ;  /* 0x7ff0000015207812 */ /* 0x040fe200078ec0ff */
[----:B------:R-:W-:Y:S01]  /*17f0*/  @!P2 IMAD.MOV.U32 R24, RZ, RZ, RZ ;  /* 0x000000ffff18a224 */ /* 0x000fe200078e00ff */
[----:B------:R-:W-:Y:S01]  /*1800*/  @!P2 LOP3.LUT R10, R21, 0x7ff00000, RZ, 0xc0, !PT ;  /* 0x7ff00000150aa812 */ /* 0x000fe200078ec0ff */
[----:B------:R-:W-:Y:S01]  /*1810*/  @!P0 DMUL R18, R20, 8.98846567431157953865e+307 ;  /* 0x7fe0000014128828 */ /* 0x000fe20000000000 */
[C---:B------:R-:W-:Y:S02]  /*1820*/  ISETP.GE.U32.AND P1, PT, R9.reuse, R32, PT ;  /* 0x000000200900720c */ /* 0x040fe40003f26070 */
[----:B------:R-:W-:Y:S01]  /*1830*/  @!P2 ISETP.GE.U32.AND P3, PT, R9, R10, PT ;  /* 0x0000000a0900a20c */ /* 0x000fe20003f66070 */
[----:B------:R-:W-:Y:S01]  /*1840*/  IMAD.MOV.U32 R10, RZ, RZ, 0x1ca00000 ;  /* 0x1ca00000ff0a7424 */ /* 0x000fe200078e00ff */
[----:B------:R-:W-:Y:S01]  /*1850*/  MOV R22, R16 ;  /* 0x0000001000167202 */ /* 0x000fe20000000f00 */
[----:B------:R-:W0:Y:S01]  /*1860*/  MUFU.RCP64H R27, R19 ;  /* 0x00000013001b7308 */ /* 0x000e220000001800 */
[----:B------:R-:W-:-:S02]  /*1870*/  MOV R26, 0x1 ;  /* 0x00000001001a7802 */ /* 0x000fc40000000f00 */
[C---:B------:R-:W-:Y:S02]  /*1880*/  @!P2 SEL R25, R10.reuse, 0x63400000, !P3 ;  /* 0x634000000a19a807 */ /* 0x040fe40005800000 */
[----:B------:R-:W-:Y:S02]  /*1890*/  SEL R23, R10, 0x63400000, !P1 ;  /* 0x634000000a177807 */ /* 0x000fe40004800000 */
[--C-:B------:R-:W-:Y:S02]  /*18a0*/  @!P2 LOP3.LUT R25, R25, 0x80000000, R17.reuse, 0xf8, !PT ;  /* 0x800000001919a812 */ /* 0x100fe400078ef811 */
[----:B------:R-:W-:Y:S02]  /*18b0*/  LOP3.LUT R23, R23, 0x800fffff, R17, 0xf8, !PT ;  /* 0x800fffff17177812 */ /* 0x000fe400078ef811 */
[----:B------:R-:W-:Y:S02]  /*18c0*/  @!P2 LOP3.LUT R25, R25, 0x100000, RZ, 0xfc, !PT ;  /* 0x001000001919a812 */ /* 0x000fe400078efcff */
[----:B------:R-:W-:-:S04]  /*18d0*/  @!P0 LOP3.LUT R32, R19, 0x7ff00000, RZ, 0xc0, !PT ;  /* 0x7ff0000013208812 */ /* 0x000fc800078ec0ff */
[----:B------:R-:W-:Y:S02]  /*18e0*/  @!P2 DFMA R22, R22, 2, -R24 ;  /* 0x400000001616a82b */ /* 0x000fe40000000818 */
[----:B0-----:R-:W-:-:S08]  /*18f0*/  DFMA R24, R26, -R18, 1 ;  /* 0x3ff000001a18742b */ /* 0x001fd00000000812 */
[----:B------:R-:W-:-:S08]  /*1900*/  DFMA R24, R24, R24, R24 ;  /* 0x000000181818722b */ /* 0x000fd00000000018 */
[----:B------:R-:W-:-:S08]  /*1910*/  DFMA R24, R26, R24, R26 ;  /* 0x000000181a18722b */ /* 0x000fd0000000001a */
[----:B------:R-:W-:-:S08]  /*1920*/  DFMA R26, R24, -R18, 1 ;  /* 0x3ff00000181a742b */ /* 0x000fd00000000812 */
[----:B------:R-:W-:-:S08]  /*1930*/  DFMA R24, R24, R26, R24 ;  /* 0x0000001a1818722b */ /* 0x000fd00000000018 */
[----:B------:R-:W-:-:S08]  /*1940*/  DMUL R26, R24, R22 ;  /* 0x00000016181a7228 */ /* 0x000fd00000000000 */
[----:B------:R-:W-:-:S08]  /*1950*/  DFMA R28, R26, -R18, R22 ;  /* 0x800000121a1c722b */ /* 0x000fd00000000016 */
[----:B------:R-:W-:Y:S01]  /*1960*/  DFMA R28, R24, R28, R26 ;  /* 0x0000001c181c722b */ /* 0x000fe2000000001a */
[----:B------:R-:W-:Y:S01]  /*1970*/  IMAD.MOV.U32 R26, RZ, RZ, R9 ;  /* 0x000000ffff1a7224 */ /* 0x000fe200078e0009 */
[----:B------:R-:W-:-:S04]  /*1980*/  @!P2 LOP3.LUT R26, R23, 0x7ff00000, RZ, 0xc0, !PT ;  /* 0x7ff00000171aa812 */ /* 0x000fc800078ec0ff */
[----:B------:R-:W-:-:S04]  /*1990*/  IADD3 R24, PT, PT, R26, -0x1, RZ ;  /* 0xffffffff1a187810 */ /* 0x000fc80007ffe0ff */
[----:B------:R-:W-:Y:S01]  /*19a0*/  ISETP.GT.U32.AND P0, PT, R24, 0x7feffffe, PT ;  /* 0x7feffffe1800780c */ /* 0x000fe20003f04070 */
[----:B------:R-:W-:-:S05]  /*19b0*/  VIADD R24, R32, 0xffffffff ;  /* 0xffffffff20187836 */ /* 0x000fca0000000000 */
[----:B------:R-:W-:-:S13]  /*19c0*/  ISETP.GT.U32.OR P0, PT, R24, 0x7feffffe, P0 ;  /* 0x7feffffe1800780c */ /* 0x000fda0000704470 */
[----:B------:R-:W-:Y:S05]  /*19d0*/  @P0 BRA `(.L_x_58) ;  /* 0x00000000006c0947 */ /* 0x000fea0003800000 */
[----:B------:R-:W-:-:S04]  /*19e0*/  LOP3.LUT R24, R21, 0x7ff00000, RZ, 0xc0, !PT ;  /* 0x7ff0000015187812 */ /* 0x000fc800078ec0ff */
[CC--:B------:R-:W-:Y:S02]  /*19f0*/  VIADDMNMX R16, R9.reuse, -R24.reuse, 0xb9600000, !PT ;  /* 0xb960000009107446 */ /* 0x0c0fe40007800918 */
[----:B------:R-:W-:Y:S02]  /*1a00*/  ISETP.GE.U32.AND P0, PT, R9, R24, PT ;  /* 0x000000180900720c */ /* 0x000fe40003f06070 */
[----:B------:R-:W-:Y:S02]  /*1a10*/  VIMNMX R9, PT, PT, R16, 0x46a00000, PT ;  /* 0x46a0000010097848 */ /* 0x000fe40003fe0100 */
[----:B------:R-:W-:Y:S02]  /*1a20*/  SEL R10, R10, 0x63400000, !P0 ;  /* 0x634000000a0a7807 */ /* 0x000fe40004000000 */
[----:B------:R-:W-:Y:S02]  /*1a30*/  MOV R16, RZ ;  /* 0x000000ff00107202 */ /* 0x000fe40000000f00 */
[----:B------:R-:W-:-:S05]  /*1a40*/  IADD3 R9, PT, PT, -R10, R9, RZ ;  /* 0x000000090a097210 */ /* 0x000fca0007ffe1ff */
        /* <DEDUP_REMOVED lines=10> */
[C---:B------:R-:W-:Y:S01]  /*1af0*/  IADD3 R19, PT, PT, -R9.reuse, RZ, RZ ;  /* 0x000000ff09137210 */ /* 0x040fe20007ffe1ff */
[----:B------:R-:W-:Y:S01]  /*1b00*/  IMAD.MOV.U32 R18, RZ, RZ, RZ ;  /* 0x000000ffff127224 */ /* 0x000fe200078e00ff */
[----:B------:R-:W-:Y:S01]  /*1b10*/  DMUL.RP R16, R28, R16 ;  /* 0x000000101c107228 */ /* 0x000fe20000008000 */
[----:B------:R-:W-:-:S04]  /*1b20*/  IADD3 R9, PT, PT, -R9, -0x43300000, RZ ;  /* 0xbcd0000009097810 */ /* 0x000fc80007ffe1ff */
[----:B------:R-:W-:-:S05]  /*1b30*/  DFMA R18, R24, -R18, R28 ;  /* 0x800000121812722b */ /* 0x000fca000000001c */
[----:B------:R-:W-:-:S05]  /*1b40*/  LOP3.LUT R21, R17, R21, RZ, 0x3c, !PT ;  /* 0x0000001511157212 */ /* 0x000fca00078e3cff */
[----:B------:R-:W-:-:S04]  /*1b50*/  FSETP.NEU.AND P0, PT, |R19|, R9, PT ;  /* 0x000000091300720b */ /* 0x000fc80003f0d200 */
[----:B------:R-:W-:Y:S02]  /*1b60*/  FSEL R24, R16, R24, !P0 ;  /* 0x0000001810187208 */ /* 0x000fe40004000000 */
[----:B------:R-:W-:Y:S01]  /*1b70*/  FSEL R25, R21, R25, !P0 ;  /* 0x0000001915197208 */ /* 0x000fe20004000000 */
[----:B------:R-:W-:Y:S06]  /*1b80*/  BRA `(.L_x_59) ;  /* 0x0000000000547947 */ /* 0x000fec0003800000 */
.L_x_58:
        /* <DEDUP_REMOVED lines=11> */
[----:B------:R-:W-:Y:S02]  /*1c40*/  @P0 LOP3.LUT R9, R25, 0x7ff00000, RZ, 0xfc, !PT ;  /* 0x7ff0000019090812 */ /* 0x000fe400078efcff */
[----:B------:R-:W-:Y:S01]  /*1c50*/  @!P0 MOV R24, RZ ;  /* 0x000000ff00188202 */ /* 0x000fe20000000f00 */
[----:B------:R-:W-:Y:S01]  /*1c60*/  @P0 IMAD.MOV.U32 R24, RZ, RZ, RZ ;  /* 0x000000ffff180224 */ /* 0x000fe200078e00ff */
[----:B------:R-:W-:Y:S01]  /*1c70*/  @P0 MOV R25, R9 ;  /* 0x0000000900190202 */ /* 0x000fe20000000f00 */
[----:B------:R-:W-:Y:S06]  /*1c80*/  BRA `(.L_x_59) ;  /* 0x0000000000147947 */ /* 0x000fec0003800000 */
.L_x_61:
[----:B------:R-:W-:Y:S01]  /*1c90*/  LOP3.LUT R25, R21, 0x80000, RZ, 0xfc, !PT ;  /* 0x0008000015197812 */ /* 0x000fe200078efcff */
[----:B------:R-:W-:Y:S01]  /*1ca0*/  IMAD.MOV.U32 R24, RZ, RZ, R20 ;  /* 0x000000ffff187224 */ /* 0x000fe200078e0014 */
[----:B------:R-:W-:Y:S06]  /*1cb0*/  BRA `(.L_x_59) ;  /* 0x0000000000087947 */ /* 0x000fec0003800000 */
.L_x_60:
[----:B------:R-:W-:Y:S02]  /*1cc0*/  LOP3.LUT R25, R17, 0x80000, RZ, 0xfc, !PT ;  /* 0x0008000011197812 */ /* 0x000fe400078efcff */
[----:B------:R-:W-:-:S07]  /*1cd0*/  MOV R24, R16 ;  /* 0x0000001000187202 */ /* 0x000fce0000000f00 */
.L_x_59:
[----:B------:R-:W-:Y:S05]  /*1ce0*/  BSYNC.RECONVERGENT B1 ;  /* 0x0000000000017941 */ /* 0x000fea0003800200 */
.L_x_57:
[----:B------:R-:W-:-:S04]  /*1cf0*/  IMAD.MOV.U32 R9, RZ, RZ, 0x0 ;  /* 0x00000000ff097424 */ /* 0x000fc800078e00ff */
[----:B------:R-:W-:Y:S05]  /*1d00*/  RET.REL.NODEC R8 `(_Z9compute_bPfS_S_iidddd) ;  /* 0xffffffe008bc7950 */ /* 0x000fea0003c3ffff */
.L_x_62:
        /* <DEDUP_REMOVED lines=15> */
.L_x_67:


//--------------------- .nv.shared._Z10reduce_sumPfS_i --------------------------
	.section	.nv.shared._Z10reduce_sumPfS_i,"aw",@nobits
	.sectionflags	@""
	.align	16
	.zero		1024


//--------------------- .nv.shared.reserved.0     --------------------------
	.section	.nv.shared.reserved.0,"aw",@nobits
	.weak		__nv_reservedSMEM_offset_0_alias
	.size		__nv_reservedSMEM_offset_0_alias, 0, 64
	.other		__nv_reservedSMEM_offset_0_alias,@"STO_CUDA_RESERVED_SHARED STV_DEFAULT"
__nv_reservedSMEM_offset_0_alias:
	.zero		0
	.zero		64


//--------------------- .nv.shared._Z20compute_squared_diffPfS_S_i --------------------------
	.section	.nv.shared._Z20compute_squared_diffPfS_S_i,"aw",@nobits
	.sectionflags	@""
	.align	16
	.zero		1024


//--------------------- .nv.shared._Z10compute_uvPfS_S_S_S_iiddddd --------------------------
	.section	.nv.shared._Z10compute_uvPfS_S_S_S_iiddddd,"aw",@nobits
	.sectionflags	@""
	.align	16
	.zero		1024


//--------------------- .nv.shared._Z8update_pPfS_S_iidd --------------------------
	.section	.nv.shared._Z8update_pPfS_S_iidd,"aw",@nobits
	.sectionflags	@""
	.align	16
	.zero		1024


//--------------------- .nv.shared._Z9compute_bPfS_S_iidddd --------------------------
	.section	.nv.shared._Z9compute_bPfS_S_iidddd,"aw",@nobits
	.sectionflags	@""
	.align	16
	.zero		1024


//--------------------- .nv.constant0._Z10reduce_sumPfS_i --------------------------
	.section	.nv.constant0._Z10reduce_sumPfS_i,"a",@progbits
	.sectionflags	@""
	.align	4
.nv.constant0._Z10reduce_sumPfS_i:
	.zero		916


//--------------------- .nv.constant0._Z20compute_squared_diffPfS_S_i --------------------------
	.section	.nv.constant0._Z20compute_squared_diffPfS_S_i,"a",@progbits
	.sectionflags	@""
	.align	4
.nv.constant0._Z20compute_squared_diffPfS_S_i:
	.zero		924


//--------------------- .nv.constant0._Z10compute_uvPfS_S_S_S_iiddddd --------------------------
	.section	.nv.constant0._Z10compute_uvPfS_S_S_S_iiddddd,"a",@progbits
	.sectionflags	@""
	.align	4
.nv.constant0._Z10compute_uvPfS_S_S_S_iiddddd:
	.zero		984


//--------------------- .nv.constant0._Z8update_pPfS_S_iidd --------------------------
	.section	.nv.constant0._Z8update_pPfS_S_iidd,"a",@progbits
	.sectionflags	@""
	.align	4
.nv.constant0._Z8update_pPfS_S_iidd:
	.zero		944


//--------------------- .nv.constant0._Z9compute_bPfS_S_iidddd --------------------------
	.section	.nv.constant0._Z9compute_bPfS_S_iidddd,"a",@progbits
	.sectionflags	@""
	.align	4
.nv.constant0._Z9compute_bPfS_S_iidddd:
	.zero		960


//--------------------- SYMBOLS --------------------------

	.type		.nv.reservedSmem.offset0,@object
	.size		.nv.reservedSmem.offset0,0x4
	.type		.nv.reservedSmem.cap,@object
	.size		.nv.reservedSmem.cap,0x4
